// auto-generated by cutlass_sweep.gemm — config: {"arch": "sm_100", "cluster_m": 2, "cluster_n": 1, "dtype": "fp16", "dtype_b": "fp16", "layout": "nt", "stages": 0, "tile_k": 64, "tile_m": 256, "tile_n": 128}
#include "cutlass/cutlass.h"
#include "cutlass/gemm/collective/collective_builder.hpp"
#include "cutlass/gemm/device/gemm_universal_adapter.h"
#include "cutlass/gemm/kernel/gemm_universal.hpp"
#include "cutlass/epilogue/collective/collective_builder.hpp"

using ElemA = cutlass::half_t;
using ElemB = cutlass::half_t;
using ElemCD = cutlass::half_t;
using Acc  = float;
using TileShape    = cute::Shape<cute::_256, cute::_128, cute::_64>;
using ClusterShape = cute::Shape<cute::_2, cute::_1, cute::_1>;

using CollectiveEpilogue = typename cutlass::epilogue::collective::CollectiveBuilder<
    cutlass::arch::Sm100, cutlass::arch::OpClassTensorOp,
    TileShape, ClusterShape,
    cutlass::epilogue::collective::EpilogueTileAuto,
    Acc, Acc,
    ElemCD, cutlass::layout::RowMajor, 128 / cutlass::sizeof_bits<ElemCD>::value,
    ElemCD, cutlass::layout::RowMajor, 128 / cutlass::sizeof_bits<ElemCD>::value,
    cutlass::epilogue::collective::EpilogueScheduleAuto
  >::CollectiveOp;

using CollectiveMainloop = typename cutlass::gemm::collective::CollectiveBuilder<
    cutlass::arch::Sm100, cutlass::arch::OpClassTensorOp,
    ElemA, cutlass::layout::RowMajor, 128 / cutlass::sizeof_bits<ElemA>::value,
    ElemB, cutlass::layout::ColumnMajor, 128 / cutlass::sizeof_bits<ElemB>::value,
    Acc,
    TileShape, ClusterShape,
    cutlass::gemm::collective::StageCountAutoCarveout<static_cast<int>(sizeof(typename CollectiveEpilogue::SharedStorage))>,
    cutlass::gemm::collective::KernelScheduleAuto
  >::CollectiveOp;

using GemmKernel = cutlass::gemm::kernel::GemmUniversal<
    cute::Shape<int,int,int,int>,
    CollectiveMainloop,
    CollectiveEpilogue
>;
using Gemm = cutlass::gemm::device::GemmUniversalAdapter<GemmKernel>;

// Force the device kernel symbol into the cubin without needing a host main.
auto* _anchor = &cutlass::device_kernel<GemmKernel>;


// ===== COMPILED SASS (sm_100a) =====

	.target	sm_100a

	.elftype	@"ET_EXEC"


//--------------------- .note.nv.tkinfo           --------------------------
	.section	.note.nv.tkinfo,"",@"SHT_NOTE"
	.sectionflags	@"SHF_NOTE_NV_TKINFO"
	.tkinfo
        /*0018*/ 	.word	0x00000002
        /*0030*/ 	.string	""
        /*0030*/ 	.string	"ptxas"
        /*0030*/ 	.string	"Cuda compilation tools, release 13.0, V13.0.88"
        /*0030*/ 	.string	"Build cuda_13.0.r13.0/compiler.36424714_0"
        /*0030*/ 	.string	"-arch sm_100a -m 64 "



//--------------------- .note.nv.cuinfo           --------------------------
	.section	.note.nv.cuinfo,"",@"SHT_NOTE"
	.sectionflags	@"SHF_NOTE_NV_CUINFO"
        /*0018*/ 	.short	0x0002
        /*001a*/ 	.short	0x0064
        /*001c*/ 	.short	0x0082
	.zero		2


//--------------------- .nv.info                  --------------------------
	.section	.nv.info,"",@"SHT_CUDA_INFO"
	.align	4


	//----- nvinfo : EIATTR_REGCOUNT
	.align		4
        /*0000*/ 	.byte	0x04, 0x2f
        /*0002*/ 	.short	(.L_19 - .L_18)
	.align		4
.L_18:
        /*0004*/ 	.word	index@(_ZN7cutlass13device_kernelINS_4gemm6kernel13GemmUniversalIN4cute5tupleIJiiiiEEENS1_10collective13CollectiveMmaINS1_35MainloopSm100TmaUmmaWarpSpecializedILi8ELi2ELi4ENS5_IJNS4_1CILi2EEENSA_ILi1EEESC_EEEEENS5_IJNSA_ILi256EEENSA_ILi128EEENSA_ILi64EEEEEENS_6half_tENS5_IJlSC_lEEESJ_SK_NS4_8TiledMMAINS4_8MMA_AtomIJNS4_26SM100_MMA_F16BF16_2x1SM_SSISJ_SJ_fLi256ELi128ELNS4_4UMMA5MajorE0ELSP_0ELNSO_7ScaleInE0ELSQ_0EEEEEENS4_6LayoutINS5_IJSC_SC_SC_EEENS5_IJNSA_ILi0EEESV_SV_EEEEENS5_IJNS4_10UnderscoreESY_SY_EEEEENS4_18SM100_TMA_2SM_LOADENS4_14ComposedLayoutINS4_7SwizzleILi3ELi4ELi3EEENS4_18smem_ptr_flag_bitsILi16EEENST_INS5_IJNSA_ILi8EEESH_EEENS5_IJSH_SC_EEEEEEEvNS4_8identityES11_S1B_vS1C_EENS_8epilogue10collective18CollectiveEpilogueINS1E_23Sm100TmaWarpSpecializedILi4ELi2ELi32ELb1ELb0EEEJNS5_IJSG_SG_SH_EEENS5_IJNST_ISG_SC_EENST_INSA_ILi32EEESC_EEEEESJ_SK_SJ_SK_NS1E_6fusion15FusionCallbacksIS1I_NS1O_17LinearCombinationISJ_fSJ_fLNS_15FloatRoundStyleE2EEES1J_S1N_JEEENS4_5SM1004TMEM4LOAD26SM100_TMEM_LOAD_32dp32b32xENS4_13SM90_TMA_LOADENS12_INS13_ILi2ELi4ELi3EEES16_NST_INS5_IJS17_S1L_EEENS5_IJS1L_SC_EEEEEEENS4_39AutoVectorizingCopyWithAssumedAlignmentILi128EEENS4_14SM90_TMA_STOREES23_S25_S25_EEEvvEEEEvNT_6ParamsE)
        /*0008*/ 	.word	0x00000073


	//----- nvinfo : EIATTR_FRAME_SIZE
	.align		4
.L_19:
        /*000c*/ 	.byte	0x04, 0x11
        /*000e*/ 	.short	(.L_21 - .L_20)
	.align		4
.L_20:
        /*0010*/ 	.word	index@($__internal_2_$__cuda_sm10x_tcgen05_guardrail_trap_unallocated_columns_being_dealloced)
        /*0014*/ 	.word	0x00000000


	//----- nvinfo : EIATTR_FRAME_SIZE
	.align		4
.L_21:
        /*0018*/ 	.byte	0x04, 0x11
        /*001a*/ 	.short	(.L_23 - .L_22)
	.align		4
.L_22:
        /*001c*/ 	.word	index@($__internal_1_$__cuda_sm10x_tcgen05_guardrail_trap_phase_invalid_during_alloc)
        /*0020*/ 	.word	0x00000000


	//----- nvinfo : EIATTR_FRAME_SIZE
	.align		4
.L_23:
        /*0024*/ 	.byte	0x04, 0x11
        /*0026*/ 	.short	(.L_25 - .L_24)
	.align		4
.L_24:
        /*0028*/ 	.word	index@($__internal_0_$__cuda_sm10x_tcgen05_guardrail_trap_col_being_dealloced_not_returned_by_alloc)
        /*002c*/ 	.word	0x00000000


	//----- nvinfo : EIATTR_FRAME_SIZE
	.align		4
.L_25:
        /*0030*/ 	.byte	0x04, 0x11
        /*0032*/ 	.short	(.L_27 - .L_26)
	.align		4
.L_26:
        /*0034*/ 	.word	index@(_ZN7cutlass13device_kernelINS_4gemm6kernel13GemmUniversalIN4cute5tupleIJiiiiEEENS1_10collective13CollectiveMmaINS1_35MainloopSm100TmaUmmaWarpSpecializedILi8ELi2ELi4ENS5_IJNS4_1CILi2EEENSA_ILi1EEESC_EEEEENS5_IJNSA_ILi256EEENSA_ILi128EEENSA_ILi64EEEEEENS_6half_tENS5_IJlSC_lEEESJ_SK_NS4_8TiledMMAINS4_8MMA_AtomIJNS4_26SM100_MMA_F16BF16_2x1SM_SSISJ_SJ_fLi256ELi128ELNS4_4UMMA5MajorE0ELSP_0ELNSO_7ScaleInE0ELSQ_0EEEEEENS4_6LayoutINS5_IJSC_SC_SC_EEENS5_IJNSA_ILi0EEESV_SV_EEEEENS5_IJNS4_10UnderscoreESY_SY_EEEEENS4_18SM100_TMA_2SM_LOADENS4_14ComposedLayoutINS4_7SwizzleILi3ELi4ELi3EEENS4_18smem_ptr_flag_bitsILi16EEENST_INS5_IJNSA_ILi8EEESH_EEENS5_IJSH_SC_EEEEEEEvNS4_8identityES11_S1B_vS1C_EENS_8epilogue10collective18CollectiveEpilogueINS1E_23Sm100TmaWarpSpecializedILi4ELi2ELi32ELb1ELb0EEEJNS5_IJSG_SG_SH_EEENS5_IJNST_ISG_SC_EENST_INSA_ILi32EEESC_EEEEESJ_SK_SJ_SK_NS1E_6fusion15FusionCallbacksIS1I_NS1O_17LinearCombinationISJ_fSJ_fLNS_15FloatRoundStyleE2EEES1J_S1N_JEEENS4_5SM1004TMEM4LOAD26SM100_TMEM_LOAD_32dp32b32xENS4_13SM90_TMA_LOADENS12_INS13_ILi2ELi4ELi3EEES16_NST_INS5_IJS17_S1L_EEENS5_IJS1L_SC_EEEEEEENS4_39AutoVectorizingCopyWithAssumedAlignmentILi128EEENS4_14SM90_TMA_STOREES23_S25_S25_EEEvvEEEEvNT_6ParamsE)
        /*0038*/ 	.word	0x00000000


	//----- nvinfo : EIATTR_MIN_STACK_SIZE
	.align		4
.L_27:
        /*003c*/ 	.byte	0x04, 0x12
        /*003e*/ 	.short	(.L_29 - .L_28)
	.align		4
.L_28:
        /*0040*/ 	.word	index@(_ZN7cutlass13device_kernelINS_4gemm6kernel13GemmUniversalIN4cute5tupleIJiiiiEEENS1_10collective13CollectiveMmaINS1_35MainloopSm100TmaUmmaWarpSpecializedILi8ELi2ELi4ENS5_IJNS4_1CILi2EEENSA_ILi1EEESC_EEEEENS5_IJNSA_ILi256EEENSA_ILi128EEENSA_ILi64EEEEEENS_6half_tENS5_IJlSC_lEEESJ_SK_NS4_8TiledMMAINS4_8MMA_AtomIJNS4_26SM100_MMA_F16BF16_2x1SM_SSISJ_SJ_fLi256ELi128ELNS4_4UMMA5MajorE0ELSP_0ELNSO_7ScaleInE0ELSQ_0EEEEEENS4_6LayoutINS5_IJSC_SC_SC_EEENS5_IJNSA_ILi0EEESV_SV_EEEEENS5_IJNS4_10UnderscoreESY_SY_EEEEENS4_18SM100_TMA_2SM_LOADENS4_14ComposedLayoutINS4_7SwizzleILi3ELi4ELi3EEENS4_18smem_ptr_flag_bitsILi16EEENST_INS5_IJNSA_ILi8EEESH_EEENS5_IJSH_SC_EEEEEEEvNS4_8identityES11_S1B_vS1C_EENS_8epilogue10collective18CollectiveEpilogueINS1E_23Sm100TmaWarpSpecializedILi4ELi2ELi32ELb1ELb0EEEJNS5_IJSG_SG_SH_EEENS5_IJNST_ISG_SC_EENST_INSA_ILi32EEESC_EEEEESJ_SK_SJ_SK_NS1E_6fusion15FusionCallbacksIS1I_NS1O_17LinearCombinationISJ_fSJ_fLNS_15FloatRoundStyleE2EEES1J_S1N_JEEENS4_5SM1004TMEM4LOAD26SM100_TMEM_LOAD_32dp32b32xENS4_13SM90_TMA_LOADENS12_INS13_ILi2ELi4ELi3EEES16_NST_INS5_IJS17_S1L_EEENS5_IJS1L_SC_EEEEEEENS4_39AutoVectorizingCopyWithAssumedAlignmentILi128EEENS4_14SM90_TMA_STOREES23_S25_S25_EEEvvEEEEvNT_6ParamsE)
        /*0044*/ 	.word	0x00000000
.L_29:


//--------------------- .nv.compat                --------------------------
	.section	.nv.compat,"",@"SHT_CUDA_COMPAT_INFO"
	.align	4
        /*0000*/ 	.byte	0x02, 0x09, 0x01, 0x00, 0x02, 0x02, 0x02, 0x00, 0x02, 0x05, 0x05, 0x00, 0x03, 0x07, 0x01, 0x01
        /*0010*/ 	.byte	0x02, 0x03, 0x01, 0x00, 0x02, 0x06, 0x01, 0x00, 0x04, 0x0b, 0x08, 0x00, 0x09, 0x00, 0x00, 0x00
        /*0020*/ 	.byte	0x00, 0x00, 0x00, 0x00


//--------------------- .nv.info._ZN7cutlass13device_kernelINS_4gemm6kernel13GemmUniversalIN4cute5tupleIJiiiiEEENS1_10collective13CollectiveMmaINS1_35MainloopSm100TmaUmmaWarpSpecializedILi8ELi2ELi4ENS5_IJNS4_1CILi2EEENSA_ILi1EEESC_EEEEENS5_IJNSA_ILi256EEENSA_ILi128EEENSA_ILi64EEEEEENS_6half_tENS5_IJlSC_lEEESJ_SK_NS4_8TiledMMAINS4_8MMA_AtomIJNS4_26SM100_MMA_F16BF16_2x1SM_SSISJ_SJ_fLi256ELi128ELNS4_4UMMA5MajorE0ELSP_0ELNSO_7ScaleInE0ELSQ_0EEEEEENS4_6LayoutINS5_IJSC_SC_SC_EEENS5_IJNSA_ILi0EEESV_SV_EEEEENS5_IJNS4_10UnderscoreESY_SY_EEEEENS4_18SM100_TMA_2SM_LOADENS4_14ComposedLayoutINS4_7SwizzleILi3ELi4ELi3EEENS4_18smem_ptr_flag_bitsILi16EEENST_INS5_IJNSA_ILi8EEESH_EEENS5_IJSH_SC_EEEEEEEvNS4_8identityES11_S1B_vS1C_EENS_8epilogue10collective18CollectiveEpilogueINS1E_23Sm100TmaWarpSpecializedILi4ELi2ELi32ELb1ELb0EEEJNS5_IJSG_SG_SH_EEENS5_IJNST_ISG_SC_EENST_INSA_ILi32EEESC_EEEEESJ_SK_SJ_SK_NS1E_6fusion15FusionCallbacksIS1I_NS1O_17LinearCombinationISJ_fSJ_fLNS_15FloatRoundStyleE2EEES1J_S1N_JEEENS4_5SM1004TMEM4LOAD26SM100_TMEM_LOAD_32dp32b32xENS4_13SM90_TMA_LOADENS12_INS13_ILi2ELi4ELi3EEES16_NST_INS5_IJS17_S1L_EEENS5_IJS1L_SC_EEEEEEENS4_39AutoVectorizingCopyWithAssumedAlignmentILi128EEENS4_14SM90_TMA_STOREES23_S25_S25_EEEvvEEEEvNT_6ParamsE --------------------------
	.section	.nv.info._ZN7cutlass13device_kernelINS_4gemm6kernel13GemmUniversalIN4cute5tupleIJiiiiEEENS1_10collective13CollectiveMmaINS1_35MainloopSm100TmaUmmaWarpSpecializedILi8ELi2ELi4ENS5_IJNS4_1CILi2EEENSA_ILi1EEESC_EEEEENS5_IJNSA_ILi256EEENSA_ILi128EEENSA_ILi64EEEEEENS_6half_tENS5_IJlSC_lEEESJ_SK_NS4_8TiledMMAINS4_8MMA_AtomIJNS4_26SM100_MMA_F16BF16_2x1SM_SSISJ_SJ_fLi256ELi128ELNS4_4UMMA5MajorE0ELSP_0ELNSO_7ScaleInE0ELSQ_0EEEEEENS4_6LayoutINS5_IJSC_SC_SC_EEENS5_IJNSA_ILi0EEESV_SV_EEEEENS5_IJNS4_10UnderscoreESY_SY_EEEEENS4_18SM100_TMA_2SM_LOADENS4_14ComposedLayoutINS4_7SwizzleILi3ELi4ELi3EEENS4_18smem_ptr_flag_bitsILi16EEENST_INS5_IJNSA_ILi8EEESH_EEENS5_IJSH_SC_EEEEEEEvNS4_8identityES11_S1B_vS1C_EENS_8epilogue10collective18CollectiveEpilogueINS1E_23Sm100TmaWarpSpecializedILi4ELi2ELi32ELb1ELb0EEEJNS5_IJSG_SG_SH_EEENS5_IJNST_ISG_SC_EENST_INSA_ILi32EEESC_EEEEESJ_SK_SJ_SK_NS1E_6fusion15FusionCallbacksIS1I_NS1O_17LinearCombinationISJ_fSJ_fLNS_15FloatRoundStyleE2EEES1J_S1N_JEEENS4_5SM1004TMEM4LOAD26SM100_TMEM_LOAD_32dp32b32xENS4_13SM90_TMA_LOADENS12_INS13_ILi2ELi4ELi3EEES16_NST_INS5_IJS17_S1L_EEENS5_IJS1L_SC_EEEEEEENS4_39AutoVectorizingCopyWithAssumedAlignmentILi128EEENS4_14SM90_TMA_STOREES23_S25_S25_EEEvvEEEEvNT_6ParamsE,"",@"SHT_CUDA_INFO"
	.sectionflags	@""
	.align	4


	//----- nvinfo : EIATTR_CUDA_API_VERSION
	.align		4
        /*0000*/ 	.byte	0x04, 0x37
        /*0002*/ 	.short	(.L_31 - .L_30)
.L_30:
        /*0004*/ 	.word	0x00000082


	//----- nvinfo : EIATTR_KPARAM_INFO
	.align		4
.L_31:
        /*0008*/ 	.byte	0x04, 0x17
        /*000a*/ 	.short	(.L_33 - .L_32)
.L_32:
        /*000c*/ 	.word	0x00000000
        /*0010*/ 	.short	0x0000
        /*0012*/ 	.short	0x0000
        /*0014*/ 	.byte	0x00, 0xf0, 0x01, 0x20


	//----- nvinfo : EIATTR_AT_ENTRY_FRAGMENTS
	.align		4
.L_33:
        /*0018*/ 	.byte	0x04, 0x4f
        /*001a*/ 	.short	(.L_35 - .L_34)


	//   ....[0]....
.L_34:
        /*001c*/ 	.word	0x00000007


	//----- nvinfo : EIATTR_RESERVED_SMEM_USED
	.align		4
.L_35:
        /*0020*/ 	.byte	0x01, 0x41
	.zero		2


	//----- nvinfo : EIATTR_SPARSE_MMA_MASK
	.align		4
        /*0024*/ 	.byte	0x03, 0x50
        /*0026*/ 	.short	0x0000


	//----- nvinfo : EIATTR_TCGEN05_2CTA_USED
	.align		4
        /*0028*/ 	.byte	0x01, 0x52
	.zero		2


	//----- nvinfo : EIATTR_MAXREG_COUNT
	.align		4
        /*002c*/ 	.byte	0x03, 0x1b
        /*002e*/ 	.short	0x00ff


	//----- nvinfo : EIATTR_NUM_BARRIERS
	.align		4
        /*0030*/ 	.byte	0x02, 0x4c
        /*0032*/ 	.byte	0x07
	.zero		1


	//----- nvinfo : EIATTR_EXTERNS
	.align		4
        /*0034*/ 	.byte	0x04, 0x0f
        /*0036*/ 	.short	(.L_37 - .L_36)


	//   ....[0]....
	.align		4
.L_36:
        /*0038*/ 	.word	index@(__assertfail)


	//----- nvinfo : EIATTR_MERCURY_ISA_VERSION
	.align		4
.L_37:
        /*003c*/ 	.byte	0x03, 0x5f
        /*003e*/ 	.short	0x0101


	//----- nvinfo : EIATTR_INT_WARP_WIDE_INSTR_OFFSETS
	.align		4
        /*0040*/ 	.byte	0x04, 0x31
        /*0042*/ 	.short	(.L_39 - .L_38)


	//   ....[0]....
.L_38:
        /*0044*/ 	.word	0x00000d90


	//   ....[1]....
        /*0048*/ 	.word	0x00000e30


	//   ....[2]....
        /*004c*/ 	.word	0x00002190


	//   ....[3]....
        /*0050*/ 	.word	0x000042a0


	//   ....[4]....
        /*0054*/ 	.word	0x000042d0


	//   ....[5]....
        /*0058*/ 	.word	0x00004320


	//   ....[6]....
        /*005c*/ 	.word	0x00004c40


	//   ....[7]....
        /*0060*/ 	.word	0x00004ca0


	//   ....[8]....
        /*0064*/ 	.word	0x00004d80


	//   ....[9]....
        /*0068*/ 	.word	0x00004df0


	//   ....[10]....
        /*006c*/ 	.word	0x00004f00


	//   ....[11]....
        /*0070*/ 	.word	0x00004f90


	//   ....[12]....
        /*0074*/ 	.word	0x00005160


	//   ....[13]....
        /*0078*/ 	.word	0x000052c0


	//----- nvinfo : EIATTR_COOP_GROUP_MASK_REGIDS
	.align		4
.L_39:
        /*007c*/ 	.byte	0x04, 0x29
        /*007e*/ 	.short	(.L_41 - .L_40)


	//   ....[0]....
.L_40:
        /*0080*/ 	.word	0xffffffff


	//   ....[1]....
        /*0084*/ 	.word	0xffffffff


	//   ....[2]....
        /*0088*/ 	.word	0xffffffff


	//   ....[3]....
        /*008c*/ 	.word	0xffffffff


	//   ....[4]....
        /*0090*/ 	.word	0xffffffff


	//   ....[5]....
        /*0094*/ 	.word	0xffffffff


	//   ....[6]....
        /*0098*/ 	.word	0xffffffff


	//   ....[7]....
        /*009c*/ 	.word	0xffffffff


	//   ....[8]....
        /*00a0*/ 	.word	0xffffffff


	//   ....[9]....
        /*00a4*/ 	.word	0xffffffff


	//   ....[10]....
        /*00a8*/ 	.word	0xffffffff


	//   ....[11]....
        /*00ac*/ 	.word	0xffffffff


	//   ....[12]....
        /*00b0*/ 	.word	0xffffffff


	//   ....[13]....
        /*00b4*/ 	.word	0xffffffff


	//----- nvinfo : EIATTR_COOP_GROUP_INSTR_OFFSETS
	.align		4
.L_41:
        /*00b8*/ 	.byte	0x04, 0x28
        /*00ba*/ 	.short	(.L_43 - .L_42)


	//   ....[0]....
.L_42:
        /*00bc*/ 	.word	0x000000c0


	//   ....[1]....
        /*00c0*/ 	.word	0x00000500


	//   ....[2]....
        /*00c4*/ 	.word	0x00000700


	//   ....[3]....
        /*00c8*/ 	.word	0x00000890


	//   ....[4]....
        /*00cc*/ 	.word	0x00000980


	//   ....[5]....
        /*00d0*/ 	.word	0x00000ae0


	//   ....[6]....
        /*00d4*/ 	.word	0x00000c70


	//   ....[7]....
        /*00d8*/ 	.word	0x00000eb0


	//   ....[8]....
        /*00dc*/ 	.word	0x00002070


	//   ....[9]....
        /*00e0*/ 	.word	0x00003090


	//   ....[10]....
        /*00e4*/ 	.word	0x00003560


	//   ....[11]....
        /*00e8*/ 	.word	0x00003590


	//   ....[12]....
        /*00ec*/ 	.word	0x000041b0


	//   ....[13]....
        /*00f0*/ 	.word	0x000043c0


	//----- nvinfo : EIATTR_VRC_CTA_INIT_COUNT
	.align		4
.L_43:
        /*00f4*/ 	.byte	0x02, 0x4a
        /*00f6*/ 	.byte	0x80
	.zero		1


	//----- nvinfo : EIATTR_SYSCALL_OFFSETS
	.align		4
        /*00f8*/ 	.byte	0x04, 0x46
        /*00fa*/ 	.short	(.L_45 - .L_44)


	//   ....[0]....
.L_44:
        /*00fc*/ 	.word	0x00005d40


	//   ....[1]....
        /*0100*/ 	.word	0x00005e30


	//   ....[2]....
        /*0104*/ 	.word	0x000065a0


	//   ....[3]....
        /*0108*/ 	.word	0x00007220


	//   ....[4]....
        /*010c*/ 	.word	0x00007e70


	//   ....[5]....
        /*0110*/ 	.word	0x00008ac0


	//----- nvinfo : EIATTR_MBARRIER_INSTR_OFFSETS
	.align		4
.L_45:
        /*0114*/ 	.byte	0x04, 0x39
        /*0116*/ 	.short	(.L_47 - .L_46)


	//   ....[0]....
.L_46:
        /*0118*/ 	.word	0x000005f0
        /*011c*/ 	.word	0x000000ff
        /*0120*/ 	.word	0x00000000
        /*0124*/ 	.short	0x0100
        /*0126*/ 	.byte	0x08
	.zero		1


	//   ....[1]....
        /*0128*/ 	.word	0x00000600
        /*012c*/ 	.word	0x000000ff
        /*0130*/ 	.word	0x00000040
        /*0134*/ 	.short	0x0100
        /*0136*/ 	.byte	0x08
	.zero		1


	//   ....[2]....
        /*0138*/ 	.word	0x00000610
        /*013c*/ 	.word	0x000000ff
        /*0140*/ 	.word	0x00000008
        /*0144*/ 	.short	0x0100
        /*0146*/ 	.byte	0x08
	.zero		1


	//   ....[3]....
        /*0148*/ 	.word	0x00000620
        /*014c*/ 	.word	0x000000ff
        /*0150*/ 	.word	0x00000048
        /*0154*/ 	.short	0x0100
        /*0156*/ 	.byte	0x08
	.zero		1


	//   ....[4]....
        /*0158*/ 	.word	0x00000630
        /*015c*/ 	.word	0x000000ff
        /*0160*/ 	.word	0x00000010
        /*0164*/ 	.short	0x0100
        /*0166*/ 	.byte	0x08
	.zero		1


	//   ....[5]....
        /*0168*/ 	.word	0x00000640
        /*016c*/ 	.word	0x000000ff
        /*0170*/ 	.word	0x00000050
        /*0174*/ 	.short	0x0100
        /*0176*/ 	.byte	0x08
	.zero		1


	//   ....[6]....
        /*0178*/ 	.word	0x00000650
        /*017c*/ 	.word	0x000000ff
        /*0180*/ 	.word	0x00000018
        /*0184*/ 	.short	0x0100
        /*0186*/ 	.byte	0x08
	.zero		1


	//   ....[7]....
        /*0188*/ 	.word	0x00000660
        /*018c*/ 	.word	0x000000ff
        /*0190*/ 	.word	0x00000058
        /*0194*/ 	.short	0x0100
        /*0196*/ 	.byte	0x08
	.zero		1


	//   ....[8]....
        /*0198*/ 	.word	0x00000670
        /*019c*/ 	.word	0x000000ff
        /*01a0*/ 	.word	0x00000020
        /*01a4*/ 	.short	0x0100
        /*01a6*/ 	.byte	0x08
	.zero		1


	//   ....[9]....
        /*01a8*/ 	.word	0x00000680
        /*01ac*/ 	.word	0x000000ff
        /*01b0*/ 	.word	0x00000060
        /*01b4*/ 	.short	0x0100
        /*01b6*/ 	.byte	0x08
	.zero		1


	//   ....[10]....
        /*01b8*/ 	.word	0x00000690
        /*01bc*/ 	.word	0x000000ff
        /*01c0*/ 	.word	0x00000028
        /*01c4*/ 	.short	0x0100
        /*01c6*/ 	.byte	0x08
	.zero		1


	//   ....[11]....
        /*01c8*/ 	.word	0x000006a0
        /*01cc*/ 	.word	0x000000ff
        /*01d0*/ 	.word	0x00000068
        /*01d4*/ 	.short	0x0100
        /*01d6*/ 	.byte	0x08
	.zero		1


	//   ....[12]....
        /*01d8*/ 	.word	0x000006b0
        /*01dc*/ 	.word	0x000000ff
        /*01e0*/ 	.word	0x00000030
        /*01e4*/ 	.short	0x0100
        /*01e6*/ 	.byte	0x08
	.zero		1


	//   ....[13]....
        /*01e8*/ 	.word	0x000006c0
        /*01ec*/ 	.word	0x000000ff
        /*01f0*/ 	.word	0x00000070
        /*01f4*/ 	.short	0x0100
        /*01f6*/ 	.byte	0x08
	.zero		1


	//   ....[14]....
        /*01f8*/ 	.word	0x000006d0
        /*01fc*/ 	.word	0x000000ff
        /*0200*/ 	.word	0x00000038
        /*0204*/ 	.short	0x0100
        /*0206*/ 	.byte	0x08
	.zero		1


	//   ....[15]....
        /*0208*/ 	.word	0x000006e0
        /*020c*/ 	.word	0x000000ff
        /*0210*/ 	.word	0x00000078
        /*0214*/ 	.short	0x0100
        /*0216*/ 	.byte	0x08
	.zero		1


	//   ....[16]....
        /*0218*/ 	.word	0x00000800
        /*021c*/ 	.word	0x000000ff
        /*0220*/ 	.word	0x00000080
        /*0224*/ 	.short	0x0100
        /*0226*/ 	.byte	0x09
	.zero		1


	//   ....[17]....
        /*0228*/ 	.word	0x00000810
        /*022c*/ 	.word	0x000000ff
        /*0230*/ 	.word	0x000000a0
        /*0234*/ 	.short	0x0100
        /*0236*/ 	.byte	0x09
	.zero		1


	//   ....[18]....
        /*0238*/ 	.word	0x00000820
        /*023c*/ 	.word	0x000000ff
        /*0240*/ 	.word	0x00000088
        /*0244*/ 	.short	0x0100
        /*0246*/ 	.byte	0x09
	.zero		1


	//   ....[19]....
        /*0248*/ 	.word	0x00000830
        /*024c*/ 	.word	0x000000ff
        /*0250*/ 	.word	0x000000a8
        /*0254*/ 	.short	0x0100
        /*0256*/ 	.byte	0x09
	.zero		1


	//   ....[20]....
        /*0258*/ 	.word	0x00000840
        /*025c*/ 	.word	0x000000ff
        /*0260*/ 	.word	0x00000090
        /*0264*/ 	.short	0x0100
        /*0266*/ 	.byte	0x09
	.zero		1


	//   ....[21]....
        /*0268*/ 	.word	0x00000850
        /*026c*/ 	.word	0x000000ff
        /*0270*/ 	.word	0x000000b0
        /*0274*/ 	.short	0x0100
        /*0276*/ 	.byte	0x09
	.zero		1


	//   ....[22]....
        /*0278*/ 	.word	0x00000860
        /*027c*/ 	.word	0x000000ff
        /*0280*/ 	.word	0x00000098
        /*0284*/ 	.short	0x0100
        /*0286*/ 	.byte	0x09
	.zero		1


	//   ....[23]....
        /*0288*/ 	.word	0x00000870
        /*028c*/ 	.word	0x000000ff
        /*0290*/ 	.word	0x000000b8
        /*0294*/ 	.short	0x0100
        /*0296*/ 	.byte	0x09
	.zero		1


	//   ....[24]....
        /*0298*/ 	.word	0x00000950
        /*029c*/ 	.word	0x000000ff
        /*02a0*/ 	.word	0x000000c0
        /*02a4*/ 	.short	0x0100
        /*02a6*/ 	.byte	0x08
	.zero		1


	//   ....[25]....
        /*02a8*/ 	.word	0x00000960
        /*02ac*/ 	.word	0x000000ff
        /*02b0*/ 	.word	0x000000c8
        /*02b4*/ 	.short	0x0100
        /*02b6*/ 	.byte	0x08
	.zero		1


	//   ....[26]....
        /*02b8*/ 	.word	0x00000a90
        /*02bc*/ 	.word	0x000000ff
        /*02c0*/ 	.word	0x000000d0
        /*02c4*/ 	.short	0x0100
        /*02c6*/ 	.byte	0x08
	.zero		1


	//   ....[27]....
        /*02c8*/ 	.word	0x00000aa0
        /*02cc*/ 	.word	0x000000ff
        /*02d0*/ 	.word	0x000000e0
        /*02d4*/ 	.short	0x0100
        /*02d6*/ 	.byte	0x08
	.zero		1


	//   ....[28]....
        /*02d8*/ 	.word	0x00000ab0
        /*02dc*/ 	.word	0x000000ff
        /*02e0*/ 	.word	0x000000d8
        /*02e4*/ 	.short	0x0100
        /*02e6*/ 	.byte	0x08
	.zero		1


	//   ....[29]....
        /*02e8*/ 	.word	0x00000ac0
        /*02ec*/ 	.word	0x000000ff
        /*02f0*/ 	.word	0x000000e8
        /*02f4*/ 	.short	0x0100
        /*02f6*/ 	.byte	0x08
	.zero		1


	//   ....[30]....
        /*02f8*/ 	.word	0x00000be0
        /*02fc*/ 	.word	0x000000ff
        /*0300*/ 	.word	0x000000f0
        /*0304*/ 	.short	0x0100
        /*0306*/ 	.byte	0x09
	.zero		1


	//   ....[31]....
        /*0308*/ 	.word	0x00000bf0
        /*030c*/ 	.word	0x000000ff
        /*0310*/ 	.word	0x00000110
        /*0314*/ 	.short	0x0100
        /*0316*/ 	.byte	0x09
	.zero		1


	//   ....[32]....
        /*0318*/ 	.word	0x00000c00
        /*031c*/ 	.word	0x000000ff
        /*0320*/ 	.word	0x000000f8
        /*0324*/ 	.short	0x0100
        /*0326*/ 	.byte	0x09
	.zero		1


	//   ....[33]....
        /*0328*/ 	.word	0x00000c10
        /*032c*/ 	.word	0x000000ff
        /*0330*/ 	.word	0x00000118
        /*0334*/ 	.short	0x0100
        /*0336*/ 	.byte	0x09
	.zero		1


	//   ....[34]....
        /*0338*/ 	.word	0x00000c20
        /*033c*/ 	.word	0x000000ff
        /*0340*/ 	.word	0x00000100
        /*0344*/ 	.short	0x0100
        /*0346*/ 	.byte	0x09
	.zero		1


	//   ....[35]....
        /*0348*/ 	.word	0x00000c30
        /*034c*/ 	.word	0x000000ff
        /*0350*/ 	.word	0x00000120
        /*0354*/ 	.short	0x0100
        /*0356*/ 	.byte	0x09
	.zero		1


	//   ....[36]....
        /*0358*/ 	.word	0x00000c40
        /*035c*/ 	.word	0x000000ff
        /*0360*/ 	.word	0x00000108
        /*0364*/ 	.short	0x0100
        /*0366*/ 	.byte	0x09
	.zero		1


	//   ....[37]....
        /*0368*/ 	.word	0x00000c50
        /*036c*/ 	.word	0x000000ff
        /*0370*/ 	.word	0x00000128
        /*0374*/ 	.short	0x0100
        /*0376*/ 	.byte	0x09
	.zero		1


	//   ....[38]....
        /*0378*/ 	.word	0x00000d40
        /*037c*/ 	.word	0x000000ff
        /*0380*/ 	.word	0x00000130
        /*0384*/ 	.short	0x0100
        /*0386*/ 	.byte	0x08
	.zero		1


	//   ....[39]....
        /*0388*/ 	.word	0x00000d50
        /*038c*/ 	.word	0x000000ff
        /*0390*/ 	.word	0x00000140
        /*0394*/ 	.short	0x0100
        /*0396*/ 	.byte	0x08
	.zero		1


	//   ....[40]....
        /*0398*/ 	.word	0x00000d60
        /*039c*/ 	.word	0x000000ff
        /*03a0*/ 	.word	0x00000138
        /*03a4*/ 	.short	0x0100
        /*03a6*/ 	.byte	0x08
	.zero		1


	//   ....[41]....
        /*03a8*/ 	.word	0x00000d70
        /*03ac*/ 	.word	0x000000ff
        /*03b0*/ 	.word	0x00000148
        /*03b4*/ 	.short	0x0100
        /*03b6*/ 	.byte	0x08
	.zero		1


	//   ....[42]....
        /*03b8*/ 	.word	0x00000e60
        /*03bc*/ 	.word	0x000000ff
        /*03c0*/ 	.word	0x00000150
        /*03c4*/ 	.short	0x0100
        /*03c6*/ 	.byte	0x07
	.zero		1


	//   ....[43]....
        /*03c8*/ 	.word	0x00001870
        /*03cc*/ 	.word	0x00000002
        /*03d0*/ 	.word	0x00000140
        /*03d4*/ 	.short	0x010a
        /*03d6*/ 	.byte	0xff
	.zero		1


	//   ....[44]....
        /*03d8*/ 	.word	0x000018a0
        /*03dc*/ 	.word	0x00000002
        /*03e0*/ 	.word	0x00000130
        /*03e4*/ 	.short	0x0101
        /*03e6*/ 	.byte	0xff
	.zero		1


	//   ....[45]....
        /*03e8*/ 	.word	0x00001970
        /*03ec*/ 	.word	0x000000ff
        /*03f0*/ 	.word	0x00000040
        /*03f4*/ 	.short	0x010a
        /*03f6*/ 	.byte	0x08
	.zero		1


	//   ....[46]....
        /*03f8*/ 	.word	0x00001a70
        /*03fc*/ 	.word	0x000000ff
        /*0400*/ 	.word	0x00000040
        /*0404*/ 	.short	0x010a
        /*0406*/ 	.byte	0x21
	.zero		1


	//   ....[47]....
        /*0408*/ 	.word	0x00001c20
        /*040c*/ 	.word	0x000000ff
        /*0410*/ 	.word	0x00000040
        /*0414*/ 	.short	0x010a
        /*0416*/ 	.byte	0x08
	.zero		1


	//   ....[48]....
        /*0418*/ 	.word	0x00001d20
        /*041c*/ 	.word	0x000000ff
        /*0420*/ 	.word	0x000000c8
        /*0424*/ 	.short	0x0101
        /*0426*/ 	.byte	0x06
	.zero		1


	//   ....[49]....
        /*0428*/ 	.word	0x00001d40
        /*042c*/ 	.word	0x000000ff
        /*0430*/ 	.word	0x00000040
        /*0434*/ 	.short	0x010a
        /*0436*/ 	.byte	0x08
	.zero		1


	//   ....[50]....
        /*0438*/ 	.word	0x00001dc0
        /*043c*/ 	.word	0x000000ff
        /*0440*/ 	.word	0x00000040
        /*0444*/ 	.short	0x010a
        /*0446*/ 	.byte	0x11
	.zero		1


	//   ....[51]....
        /*0448*/ 	.word	0x00001f50
        /*044c*/ 	.word	0x000000ff
        /*0450*/ 	.word	0x00000040
        /*0454*/ 	.short	0x010a
        /*0456*/ 	.byte	0x08
	.zero		1


	//   ....[52]....
        /*0458*/ 	.word	0x000020a0
        /*045c*/ 	.word	0x00000002
        /*0460*/ 	.word	0x000000d0
        /*0464*/ 	.short	0x010a
        /*0466*/ 	.byte	0xff
	.zero		1


	//   ....[53]....
        /*0468*/ 	.word	0x00002160
        /*046c*/ 	.word	0x00000002
        /*0470*/ 	.word	0x00000000
        /*0474*/ 	.short	0x0101
        /*0476*/ 	.byte	0xff
	.zero		1


	//   ....[54]....
        /*0478*/ 	.word	0x000026c0
        /*047c*/ 	.word	0x000000ff
        /*0480*/ 	.word	0x00000000
        /*0484*/ 	.short	0x010a
        /*0486*/ 	.byte	0x04
	.zero		1


	//   ....[55]....
        /*0488*/ 	.word	0x00002750
        /*048c*/ 	.word	0x000000ff
        /*0490*/ 	.word	0x00000000
        /*0494*/ 	.short	0x010a
        /*0496*/ 	.byte	0x04
	.zero		1


	//   ....[56]....
        /*0498*/ 	.word	0x000027e0
        /*049c*/ 	.word	0x000000ff
        /*04a0*/ 	.word	0x00000000
        /*04a4*/ 	.short	0x010a
        /*04a6*/ 	.byte	0x04
	.zero		1


	//   ....[57]....
        /*04a8*/ 	.word	0x00002870
        /*04ac*/ 	.word	0x000000ff
        /*04b0*/ 	.word	0x00000000
        /*04b4*/ 	.short	0x010a
        /*04b6*/ 	.byte	0x04
	.zero		1


	//   ....[58]....
        /*04b8*/ 	.word	0x00002900
        /*04bc*/ 	.word	0x000000ff
        /*04c0*/ 	.word	0x00000000
        /*04c4*/ 	.short	0x010a
        /*04c6*/ 	.byte	0x04
	.zero		1


	//   ....[59]....
        /*04c8*/ 	.word	0x00002990
        /*04cc*/ 	.word	0x000000ff
        /*04d0*/ 	.word	0x00000000
        /*04d4*/ 	.short	0x010a
        /*04d6*/ 	.byte	0x04
	.zero		1


	//   ....[60]....
        /*04d8*/ 	.word	0x00002a20
        /*04dc*/ 	.word	0x000000ff
        /*04e0*/ 	.word	0x00000000
        /*04e4*/ 	.short	0x010a
        /*04e6*/ 	.byte	0x04
	.zero		1


	//   ....[61]....
        /*04e8*/ 	.word	0x00002ac0
        /*04ec*/ 	.word	0x00000000
        /*04f0*/ 	.word	0x00000000
        /*04f4*/ 	.short	0x010a
        /*04f6*/ 	.byte	0xff
	.zero		1


	//   ....[62]....
        /*04f8*/ 	.word	0x00002bf0
        /*04fc*/ 	.word	0x00000000
        /*0500*/ 	.word	0x00000130
        /*0504*/ 	.short	0x010a
        /*0506*/ 	.byte	0xff
	.zero		1


	//   ....[63]....
        /*0508*/ 	.word	0x00002c60
        /*050c*/ 	.word	0x00000000
        /*0510*/ 	.word	0x00000000
        /*0514*/ 	.short	0x0101
        /*0516*/ 	.byte	0xff
	.zero		1


	//   ....[64]....
        /*0518*/ 	.word	0x00002c80
        /*051c*/ 	.word	0x000000ff
        /*0520*/ 	.word	0x000000e0
        /*0524*/ 	.short	0x010a
        /*0526*/ 	.byte	0x05
	.zero		1


	//   ....[65]....
        /*0528*/ 	.word	0x00002da0
        /*052c*/ 	.word	0x00000000
        /*0530*/ 	.word	0x000000d0
        /*0534*/ 	.short	0x010a
        /*0536*/ 	.byte	0xff
	.zero		1


	//   ....[66]....
        /*0538*/ 	.word	0x00002ea0
        /*053c*/ 	.word	0x00000000
        /*0540*/ 	.word	0x00000000
        /*0544*/ 	.short	0x0101
        /*0546*/ 	.byte	0xff
	.zero		1


	//   ....[67]....
        /*0548*/ 	.word	0x00002f30
        /*054c*/ 	.word	0x000000ff
        /*0550*/ 	.word	0x000000e0
        /*0554*/ 	.short	0x0106
        /*0556*/ 	.byte	0x05
	.zero		1


	//   ....[68]....
        /*0558*/ 	.word	0x00002f50
        /*055c*/ 	.word	0x000000ff
        /*0560*/ 	.word	0x000000e0
        /*0564*/ 	.short	0x010a
        /*0566*/ 	.byte	0x05
	.zero		1


	//   ....[69]....
        /*0568*/ 	.word	0x00002fe0
        /*056c*/ 	.word	0x000000ff
        /*0570*/ 	.word	0x000000e0
        /*0574*/ 	.short	0x0106
        /*0576*/ 	.byte	0x04
	.zero		1


	//   ....[70]....
        /*0578*/ 	.word	0x00003020
        /*057c*/ 	.word	0x00000000
        /*0580*/ 	.word	0x000000e0
        /*0584*/ 	.short	0x010a
        /*0586*/ 	.byte	0xff
	.zero		1


	//   ....[71]....
        /*0588*/ 	.word	0x00003260
        /*058c*/ 	.word	0x000000ff
        /*0590*/ 	.word	0x00000008
        /*0594*/ 	.short	0x010a
        /*0596*/ 	.byte	0x06
	.zero		1


	//   ....[72]....
        /*0598*/ 	.word	0x00003280
        /*059c*/ 	.word	0x000000ff
        /*05a0*/ 	.word	0x00000008
        /*05a4*/ 	.short	0x010a
        /*05a6*/ 	.byte	0x06
	.zero		1


	//   ....[73]....
        /*05a8*/ 	.word	0x00003410
        /*05ac*/ 	.word	0x000000ff
        /*05b0*/ 	.word	0x00000008
        /*05b4*/ 	.short	0x010a
        /*05b6*/ 	.byte	0x06
	.zero		1


	//   ....[74]....
        /*05b8*/ 	.word	0x00003430
        /*05bc*/ 	.word	0x000000ff
        /*05c0*/ 	.word	0x00000008
        /*05c4*/ 	.short	0x010a
        /*05c6*/ 	.byte	0x06
	.zero		1


	//   ....[75]....
        /*05c8*/ 	.word	0x000034f0
        /*05cc*/ 	.word	0x000000ff
        /*05d0*/ 	.word	0x00000000
        /*05d4*/ 	.short	0x0101
        /*05d6*/ 	.byte	0x07
	.zero		1


	//   ....[76]....
        /*05d8*/ 	.word	0x00003830
        /*05dc*/ 	.word	0x00000000
        /*05e0*/ 	.word	0x000000d0
        /*05e4*/ 	.short	0x010a
        /*05e6*/ 	.byte	0xff
	.zero		1


	//   ....[77]....
        /*05e8*/ 	.word	0x000038f0
        /*05ec*/ 	.word	0x00000000
        /*05f0*/ 	.word	0x00000000
        /*05f4*/ 	.short	0x0101
        /*05f6*/ 	.byte	0xff
	.zero		1


	//   ....[78]....
        /*05f8*/ 	.word	0x000039b0
        /*05fc*/ 	.word	0x000000ff
        /*0600*/ 	.word	0x00000000
        /*0604*/ 	.short	0x010a
        /*0606*/ 	.byte	0x08
	.zero		1


	//   ....[79]....
        /*0608*/ 	.word	0x000039c0
        /*060c*/ 	.word	0x000000ff
        /*0610*/ 	.word	0x00000110
        /*0614*/ 	.short	0x010a
        /*0616*/ 	.byte	0x09
	.zero		1


	//   ....[80]....
        /*0618*/ 	.word	0x00003a70
        /*061c*/ 	.word	0x000000ff
        /*0620*/ 	.word	0x00000000
        /*0624*/ 	.short	0x010a
        /*0626*/ 	.byte	0x08
	.zero		1


	//   ....[81]....
        /*0628*/ 	.word	0x00003ba0
        /*062c*/ 	.word	0x000000ff
        /*0630*/ 	.word	0x00000000
        /*0634*/ 	.short	0x010a
        /*0636*/ 	.byte	0x1e
	.zero		1


	//   ....[82]....
        /*0638*/ 	.word	0x00003ea0
        /*063c*/ 	.word	0x000000ff
        /*0640*/ 	.word	0x00000000
        /*0644*/ 	.short	0x010a
        /*0646*/ 	.byte	0x08
	.zero		1


	//   ....[83]....
        /*0648*/ 	.word	0x00003f30
        /*064c*/ 	.word	0x000000ff
        /*0650*/ 	.word	0x00000000
        /*0654*/ 	.short	0x010a
        /*0656*/ 	.byte	0x08
	.zero		1


	//   ....[84]....
        /*0658*/ 	.word	0x00003fc0
        /*065c*/ 	.word	0x000000ff
        /*0660*/ 	.word	0x00000000
        /*0664*/ 	.short	0x010a
        /*0666*/ 	.byte	0x08
	.zero		1


	//   ....[85]....
        /*0668*/ 	.word	0x00004060
        /*066c*/ 	.word	0x00000000
        /*0670*/ 	.word	0x00000000
        /*0674*/ 	.short	0x010a
        /*0676*/ 	.byte	0xff
	.zero		1


	//   ....[86]....
        /*0678*/ 	.word	0x000040a0
        /*067c*/ 	.word	0x00000000
        /*0680*/ 	.word	0x00000000
        /*0684*/ 	.short	0x010a
        /*0686*/ 	.byte	0xff
	.zero		1


	//   ....[87]....
        /*0688*/ 	.word	0x00004110
        /*068c*/ 	.word	0x000000ff
        /*0690*/ 	.word	0x00000000
        /*0694*/ 	.short	0x0101
        /*0696*/ 	.byte	0x05
	.zero		1


	//   ....[88]....
        /*0698*/ 	.word	0x00004150
        /*069c*/ 	.word	0x000000ff
        /*06a0*/ 	.word	0x00000150
        /*06a4*/ 	.short	0x010a
        /*06a6*/ 	.byte	0x07
	.zero		1


	//   ....[89]....
        /*06a8*/ 	.word	0x000041a0
        /*06ac*/ 	.word	0x000000ff
        /*06b0*/ 	.word	0x00000000
        /*06b4*/ 	.short	0x0101
        /*06b6*/ 	.byte	0x05
	.zero		1


	//   ....[90]....
        /*06b8*/ 	.word	0x000045f0
        /*06bc*/ 	.word	0x00000000
        /*06c0*/ 	.word	0x000000d0
        /*06c4*/ 	.short	0x010a
        /*06c6*/ 	.byte	0xff
	.zero		1


	//   ....[91]....
        /*06c8*/ 	.word	0x000046b0
        /*06cc*/ 	.word	0x00000000
        /*06d0*/ 	.word	0x00000000
        /*06d4*/ 	.short	0x0101
        /*06d6*/ 	.byte	0xff
	.zero		1


	//   ....[92]....
        /*06d8*/ 	.word	0x000049d0
        /*06dc*/ 	.word	0x000000ff
        /*06e0*/ 	.word	0x000000c8
        /*06e4*/ 	.short	0x010a
        /*06e6*/ 	.byte	0x07
	.zero		1


	//   ....[93]....
        /*06e8*/ 	.word	0x00004bc0
        /*06ec*/ 	.word	0x000000ff
        /*06f0*/ 	.word	0x000000a0
        /*06f4*/ 	.short	0x010a
        /*06f6*/ 	.byte	0x07
	.zero		1


	//   ....[94]....
        /*06f8*/ 	.word	0x00004d30
        /*06fc*/ 	.word	0x000000ff
        /*0700*/ 	.word	0x00000080
        /*0704*/ 	.short	0x010b
        /*0706*/ 	.byte	0x07
	.zero		1


	//   ....[95]....
        /*0708*/ 	.word	0x00004d40
        /*070c*/ 	.word	0x000000ff
        /*0710*/ 	.word	0x00000000
        /*0714*/ 	.short	0x0101
        /*0716*/ 	.byte	0x08
	.zero		1


	//   ....[96]....
        /*0718*/ 	.word	0x00004d50
        /*071c*/ 	.word	0x000000ff
        /*0720*/ 	.word	0x000000a8
        /*0724*/ 	.short	0x010a
        /*0726*/ 	.byte	0x07
	.zero		1


	//   ....[97]....
        /*0728*/ 	.word	0x00004ea0
        /*072c*/ 	.word	0x000000ff
        /*0730*/ 	.word	0x00000088
        /*0734*/ 	.short	0x010b
        /*0736*/ 	.byte	0x07
	.zero		1


	//   ....[98]....
        /*0738*/ 	.word	0x00004eb0
        /*073c*/ 	.word	0x000000ff
        /*0740*/ 	.word	0x00000000
        /*0744*/ 	.short	0x0101
        /*0746*/ 	.byte	0x08
	.zero		1


	//   ....[99]....
        /*0748*/ 	.word	0x00004ec0
        /*074c*/ 	.word	0x000000ff
        /*0750*/ 	.word	0x000000b0
        /*0754*/ 	.short	0x010a
        /*0756*/ 	.byte	0x07
	.zero		1


	//   ....[100]....
        /*0758*/ 	.word	0x00005040
        /*075c*/ 	.word	0x000000ff
        /*0760*/ 	.word	0x00000090
        /*0764*/ 	.short	0x010b
        /*0766*/ 	.byte	0x07
	.zero		1


	//   ....[101]....
        /*0768*/ 	.word	0x00005080
        /*076c*/ 	.word	0x000000ff
        /*0770*/ 	.word	0x00000000
        /*0774*/ 	.short	0x0101
        /*0776*/ 	.byte	0x08
	.zero		1


	//   ....[102]....
        /*0778*/ 	.word	0x000050c0
        /*077c*/ 	.word	0x000000ff
        /*0780*/ 	.word	0x000000b8
        /*0784*/ 	.short	0x010a
        /*0786*/ 	.byte	0x07
	.zero		1


	//   ....[103]....
        /*0788*/ 	.word	0x00005300
        /*078c*/ 	.word	0x000000ff
        /*0790*/ 	.word	0x00000098
        /*0794*/ 	.short	0x010b
        /*0796*/ 	.byte	0x07
	.zero		1


	//   ....[104]....
        /*0798*/ 	.word	0x00005320
        /*079c*/ 	.word	0x000000ff
        /*07a0*/ 	.word	0x00000000
        /*07a4*/ 	.short	0x0101
        /*07a6*/ 	.byte	0x0d
	.zero		1


	//   ....[105]....
        /*07a8*/ 	.word	0x00005350
        /*07ac*/ 	.word	0x000000ff
        /*07b0*/ 	.word	0x000000a0
        /*07b4*/ 	.short	0x010a
        /*07b6*/ 	.byte	0x07
	.zero		1


	//   ....[106]....
        /*07b8*/ 	.word	0x00005370
        /*07bc*/ 	.word	0x000000ff
        /*07c0*/ 	.word	0x000000a8
        /*07c4*/ 	.short	0x010a
        /*07c6*/ 	.byte	0x07
	.zero		1


	//   ....[107]....
        /*07c8*/ 	.word	0x00005390
        /*07cc*/ 	.word	0x000000ff
        /*07d0*/ 	.word	0x000000b0
        /*07d4*/ 	.short	0x010a
        /*07d6*/ 	.byte	0x07
	.zero		1


	//   ....[108]....
        /*07d8*/ 	.word	0x000053d0
        /*07dc*/ 	.word	0x00000000
        /*07e0*/ 	.word	0x000000b8
        /*07e4*/ 	.short	0x010a
        /*07e6*/ 	.byte	0xff
	.zero		1


	//   ....[109]....
        /*07e8*/ 	.word	0x00005700
        /*07ec*/ 	.word	0x00000000
        /*07f0*/ 	.word	0x000000d0
        /*07f4*/ 	.short	0x010a
        /*07f6*/ 	.byte	0xff
	.zero		1


	//   ....[110]....
        /*07f8*/ 	.word	0x00005810
        /*07fc*/ 	.word	0x00000000
        /*0800*/ 	.word	0x00000000
        /*0804*/ 	.short	0x0101
        /*0806*/ 	.byte	0xff
	.zero		1


	//   ....[111]....
        /*0808*/ 	.word	0x00006260
        /*080c*/ 	.word	0x000000ff
        /*0810*/ 	.word	0x00000080
        /*0814*/ 	.short	0x010a
        /*0816*/ 	.byte	0x30
	.zero		1


	//   ....[112]....
        /*0818*/ 	.word	0x000062a0
        /*081c*/ 	.word	0x00000070
        /*0820*/ 	.word	0x000000f0
        /*0824*/ 	.short	0x010a
        /*0826*/ 	.byte	0xff
	.zero		1


	//   ....[113]....
        /*0828*/ 	.word	0x00006390
        /*082c*/ 	.word	0x000000ff
        /*0830*/ 	.word	0x00000080
        /*0834*/ 	.short	0x010a
        /*0836*/ 	.byte	0x30
	.zero		1


	//   ....[114]....
        /*0838*/ 	.word	0x00006480
        /*083c*/ 	.word	0x00000070
        /*0840*/ 	.word	0x000000f0
        /*0844*/ 	.short	0x010a
        /*0846*/ 	.byte	0xff
	.zero		1


	//   ....[115]....
        /*0848*/ 	.word	0x00006f50
        /*084c*/ 	.word	0x00000000
        /*0850*/ 	.word	0x00000000
        /*0854*/ 	.short	0x0101
        /*0856*/ 	.byte	0xff
	.zero		1


	//   ....[116]....
        /*0858*/ 	.word	0x00006f60
        /*085c*/ 	.word	0x00000002
        /*0860*/ 	.word	0x00000080
        /*0864*/ 	.short	0x010a
        /*0866*/ 	.byte	0xff
	.zero		1


	//   ....[117]....
        /*0868*/ 	.word	0x00007040
        /*086c*/ 	.word	0x00000002
        /*0870*/ 	.word	0x00000080
        /*0874*/ 	.short	0x010a
        /*0876*/ 	.byte	0xff
	.zero		1


	//   ....[118]....
        /*0878*/ 	.word	0x00007ba0
        /*087c*/ 	.word	0x0000003f
        /*0880*/ 	.word	0x00000000
        /*0884*/ 	.short	0x0101
        /*0886*/ 	.byte	0xff
	.zero		1


	//   ....[119]....
        /*0888*/ 	.word	0x00007bc0
        /*088c*/ 	.word	0x00000000
        /*0890*/ 	.word	0x00000080
        /*0894*/ 	.short	0x010a
        /*0896*/ 	.byte	0xff
	.zero		1


	//   ....[120]....
        /*0898*/ 	.word	0x00007c90
        /*089c*/ 	.word	0x00000000
        /*08a0*/ 	.word	0x00000080
        /*08a4*/ 	.short	0x010a
        /*08a6*/ 	.byte	0xff
	.zero		1


	//   ....[121]....
        /*08a8*/ 	.word	0x000087f0
        /*08ac*/ 	.word	0x0000003f
        /*08b0*/ 	.word	0x00000000
        /*08b4*/ 	.short	0x0101
        /*08b6*/ 	.byte	0xff
	.zero		1


	//   ....[122]....
        /*08b8*/ 	.word	0x00008810
        /*08bc*/ 	.word	0x00000000
        /*08c0*/ 	.word	0x00000080
        /*08c4*/ 	.short	0x010a
        /*08c6*/ 	.byte	0xff
	.zero		1


	//   ....[123]....
        /*08c8*/ 	.word	0x000088e0
        /*08cc*/ 	.word	0x00000000
        /*08d0*/ 	.word	0x00000080
        /*08d4*/ 	.short	0x010a
        /*08d6*/ 	.byte	0xff
	.zero		1


	//   ....[124]....
        /*08d8*/ 	.word	0x00008bb0
        /*08dc*/ 	.word	0x00000070
        /*08e0*/ 	.word	0x00000000
        /*08e4*/ 	.short	0x0101
        /*08e6*/ 	.byte	0xff
	.zero		1


	//   ....[125]....
        /*08e8*/ 	.word	0x00009490
        /*08ec*/ 	.word	0x00000000
        /*08f0*/ 	.word	0x00000000
        /*08f4*/ 	.short	0x0101
        /*08f6*/ 	.byte	0xff
	.zero		1


	//   ....[126]....
        /*08f8*/ 	.word	0x00009700
        /*08fc*/ 	.word	0x000000ff
        /*0900*/ 	.word	0x00000000
        /*0904*/ 	.short	0x0101
        /*0906*/ 	.byte	0x04
	.zero		1


	//   ....[127]....
        /*0908*/ 	.word	0x00009720
        /*090c*/ 	.word	0x00000002
        /*0910*/ 	.word	0x00000140
        /*0914*/ 	.short	0x010a
        /*0916*/ 	.byte	0xff
	.zero		1


	//   ....[128]....
        /*0918*/ 	.word	0x00009780
        /*091c*/ 	.word	0x00000002
        /*0920*/ 	.word	0x00000040
        /*0924*/ 	.short	0x010a
        /*0926*/ 	.byte	0xff
	.zero		1


	//   ....[129]....
        /*0928*/ 	.word	0x000097e0
        /*092c*/ 	.word	0x00000002
        /*0930*/ 	.word	0x00000040
        /*0934*/ 	.short	0x010a
        /*0936*/ 	.byte	0xff
	.zero		1


	//   ....[130]....
        /*0938*/ 	.word	0x00009830
        /*093c*/ 	.word	0x00000002
        /*0940*/ 	.word	0x000000d0
        /*0944*/ 	.short	0x010a
        /*0946*/ 	.byte	0xff
	.zero		1


	//   ....[131]....
        /*0948*/ 	.word	0x00009890
        /*094c*/ 	.word	0x00000000
        /*0950*/ 	.word	0x00000000
        /*0954*/ 	.short	0x010a
        /*0956*/ 	.byte	0xff
	.zero		1


	//   ....[132]....
        /*0958*/ 	.word	0x000098f0
        /*095c*/ 	.word	0x00000000
        /*0960*/ 	.word	0x00000000
        /*0964*/ 	.short	0x010a
        /*0966*/ 	.byte	0xff
	.zero		1


	//   ....[133]....
        /*0968*/ 	.word	0x00009950
        /*096c*/ 	.word	0x00000000
        /*0970*/ 	.word	0x00000000
        /*0974*/ 	.short	0x010a
        /*0976*/ 	.byte	0xff
	.zero		1


	//   ....[134]....
        /*0978*/ 	.word	0x000099b0
        /*097c*/ 	.word	0x00000000
        /*0980*/ 	.word	0x00000000
        /*0984*/ 	.short	0x010a
        /*0986*/ 	.byte	0xff
	.zero		1


	//   ....[135]....
        /*0988*/ 	.word	0x00009a10
        /*098c*/ 	.word	0x00000000
        /*0990*/ 	.word	0x00000000
        /*0994*/ 	.short	0x010a
        /*0996*/ 	.byte	0xff
	.zero		1


	//   ....[136]....
        /*0998*/ 	.word	0x00009a70
        /*099c*/ 	.word	0x00000000
        /*09a0*/ 	.word	0x00000000
        /*09a4*/ 	.short	0x010a
        /*09a6*/ 	.byte	0xff
	.zero		1


	//   ....[137]....
        /*09a8*/ 	.word	0x00009ad0
        /*09ac*/ 	.word	0x00000000
        /*09b0*/ 	.word	0x00000000
        /*09b4*/ 	.short	0x010a
        /*09b6*/ 	.byte	0xff
	.zero		1


	//   ....[138]....
        /*09b8*/ 	.word	0x00009b20
        /*09bc*/ 	.word	0x00000000
        /*09c0*/ 	.word	0x00000130
        /*09c4*/ 	.short	0x010a
        /*09c6*/ 	.byte	0xff
	.zero		1


	//   ....[139]....
        /*09c8*/ 	.word	0x00009b80
        /*09cc*/ 	.word	0x00000000
        /*09d0*/ 	.word	0x000000e0
        /*09d4*/ 	.short	0x010a
        /*09d6*/ 	.byte	0xff
	.zero		1


	//   ....[140]....
        /*09d8*/ 	.word	0x00009bd0
        /*09dc*/ 	.word	0x00000000
        /*09e0*/ 	.word	0x000000d0
        /*09e4*/ 	.short	0x010a
        /*09e6*/ 	.byte	0xff
	.zero		1


	//   ....[141]....
        /*09e8*/ 	.word	0x00009c30
        /*09ec*/ 	.word	0x00000000
        /*09f0*/ 	.word	0x000000e0
        /*09f4*/ 	.short	0x010a
        /*09f6*/ 	.byte	0xff
	.zero		1


	//   ....[142]....
        /*09f8*/ 	.word	0x00009c90
        /*09fc*/ 	.word	0x00000004
        /*0a00*/ 	.word	0x00000008
        /*0a04*/ 	.short	0x010a
        /*0a06*/ 	.byte	0xff
	.zero		1


	//   ....[143]....
        /*0a08*/ 	.word	0x00009d70
        /*0a0c*/ 	.word	0x00000002
        /*0a10*/ 	.word	0x00000008
        /*0a14*/ 	.short	0x010a
        /*0a16*/ 	.byte	0xff
	.zero		1


	//   ....[144]....
        /*0a18*/ 	.word	0x00009dc0
        /*0a1c*/ 	.word	0x00000000
        /*0a20*/ 	.word	0x000000d0
        /*0a24*/ 	.short	0x010a
        /*0a26*/ 	.byte	0xff
	.zero		1


	//   ....[145]....
        /*0a28*/ 	.word	0x00009e20
        /*0a2c*/ 	.word	0x00000000
        /*0a30*/ 	.word	0x00000110
        /*0a34*/ 	.short	0x010a
        /*0a36*/ 	.byte	0xff
	.zero		1


	//   ....[146]....
        /*0a38*/ 	.word	0x00009e80
        /*0a3c*/ 	.word	0x00000000
        /*0a40*/ 	.word	0x00000000
        /*0a44*/ 	.short	0x010a
        /*0a46*/ 	.byte	0xff
	.zero		1


	//   ....[147]....
        /*0a48*/ 	.word	0x00009ee0
        /*0a4c*/ 	.word	0x00000000
        /*0a50*/ 	.word	0x00000000
        /*0a54*/ 	.short	0x010a
        /*0a56*/ 	.byte	0xff
	.zero		1


	//   ....[148]....
        /*0a58*/ 	.word	0x00009f40
        /*0a5c*/ 	.word	0x00000000
        /*0a60*/ 	.word	0x00000000
        /*0a64*/ 	.short	0x010a
        /*0a66*/ 	.byte	0xff
	.zero		1


	//   ....[149]....
        /*0a68*/ 	.word	0x00009fa0
        /*0a6c*/ 	.word	0x00000000
        /*0a70*/ 	.word	0x00000000
        /*0a74*/ 	.short	0x010a
        /*0a76*/ 	.byte	0xff
	.zero		1


	//   ....[150]....
        /*0a78*/ 	.word	0x0000a000
        /*0a7c*/ 	.word	0x00000000
        /*0a80*/ 	.word	0x00000150
        /*0a84*/ 	.short	0x010a
        /*0a86*/ 	.byte	0xff
	.zero		1


	//   ....[151]....
        /*0a88*/ 	.word	0x0000a050
        /*0a8c*/ 	.word	0x00000000
        /*0a90*/ 	.word	0x000000d0
        /*0a94*/ 	.short	0x010a
        /*0a96*/ 	.byte	0xff
	.zero		1


	//   ....[152]....
        /*0a98*/ 	.word	0x0000a0b0
        /*0a9c*/ 	.word	0x00000000
        /*0aa0*/ 	.word	0x000000c8
        /*0aa4*/ 	.short	0x010a
        /*0aa6*/ 	.byte	0xff
	.zero		1


	//   ....[153]....
        /*0aa8*/ 	.word	0x0000a110
        /*0aac*/ 	.word	0x00000000
        /*0ab0*/ 	.word	0x000000a0
        /*0ab4*/ 	.short	0x010a
        /*0ab6*/ 	.byte	0xff
	.zero		1


	//   ....[154]....
        /*0ab8*/ 	.word	0x0000a170
        /*0abc*/ 	.word	0x00000000
        /*0ac0*/ 	.word	0x000000a8
        /*0ac4*/ 	.short	0x010a
        /*0ac6*/ 	.byte	0xff
	.zero		1


	//   ....[155]....
        /*0ac8*/ 	.word	0x0000a1d0
        /*0acc*/ 	.word	0x00000000
        /*0ad0*/ 	.word	0x000000b0
        /*0ad4*/ 	.short	0x010a
        /*0ad6*/ 	.byte	0xff
	.zero		1


	//   ....[156]....
        /*0ad8*/ 	.word	0x0000a230
        /*0adc*/ 	.word	0x00000000
        /*0ae0*/ 	.word	0x000000b8
        /*0ae4*/ 	.short	0x010a
        /*0ae6*/ 	.byte	0xff
	.zero		1


	//   ....[157]....
        /*0ae8*/ 	.word	0x0000a290
        /*0aec*/ 	.word	0x00000000
        /*0af0*/ 	.word	0x000000a0
        /*0af4*/ 	.short	0x010a
        /*0af6*/ 	.byte	0xff
	.zero		1


	//   ....[158]....
        /*0af8*/ 	.word	0x0000a2f0
        /*0afc*/ 	.word	0x00000000
        /*0b00*/ 	.word	0x000000a8
        /*0b04*/ 	.short	0x010a
        /*0b06*/ 	.byte	0xff
	.zero		1


	//   ....[159]....
        /*0b08*/ 	.word	0x0000a350
        /*0b0c*/ 	.word	0x00000000
        /*0b10*/ 	.word	0x000000b0
        /*0b14*/ 	.short	0x010a
        /*0b16*/ 	.byte	0xff
	.zero		1


	//   ....[160]....
        /*0b18*/ 	.word	0x0000a3a0
        /*0b1c*/ 	.word	0x00000000
        /*0b20*/ 	.word	0x000000d0
        /*0b24*/ 	.short	0x010a
        /*0b26*/ 	.byte	0xff
	.zero		1


	//   ....[161]....
        /*0b28*/ 	.word	0x0000a400
        /*0b2c*/ 	.word	0x00000002
        /*0b30*/ 	.word	0x00000080
        /*0b34*/ 	.short	0x010a
        /*0b36*/ 	.byte	0xff
	.zero		1


	//   ....[162]....
        /*0b38*/ 	.word	0x0000a450
        /*0b3c*/ 	.word	0x00000070
        /*0b40*/ 	.word	0x000000f0
        /*0b44*/ 	.short	0x010a
        /*0b46*/ 	.byte	0xff
	.zero		1


	//   ....[163]....
        /*0b48*/ 	.word	0x0000a4a0
        /*0b4c*/ 	.word	0x00000002
        /*0b50*/ 	.word	0x00000080
        /*0b54*/ 	.short	0x010a
        /*0b56*/ 	.byte	0xff
	.zero		1


	//   ....[164]....
        /*0b58*/ 	.word	0x0000a4f0
        /*0b5c*/ 	.word	0x00000000
        /*0b60*/ 	.word	0x00000080
        /*0b64*/ 	.short	0x010a
        /*0b66*/ 	.byte	0xff
	.zero		1


	//   ....[165]....
        /*0b68*/ 	.word	0x0000a540
        /*0b6c*/ 	.word	0x00000000
        /*0b70*/ 	.word	0x00000080
        /*0b74*/ 	.short	0x010a
        /*0b76*/ 	.byte	0xff
	.zero		1


	//----- nvinfo : EIATTR_NUM_MBARRIERS
	.align		4
.L_47:
        /*0b78*/ 	.byte	0x03, 0x38
        /*0b7a*/ 	.short	0x002b


	//----- nvinfo : EIATTR_EXIT_INSTR_OFFSETS
	.align		4
        /*0b7c*/ 	.byte	0x04, 0x1c
        /*0b7e*/ 	.short	(.L_49 - .L_48)


	//   ....[0]....
.L_48:
        /*0b80*/ 	.word	0x00002af0


	//   ....[1]....
        /*0b84*/ 	.word	0x00002ff0


	//   ....[2]....
        /*0b88*/ 	.word	0x00003050


	//   ....[3]....
        /*0b8c*/ 	.word	0x000043d0


	//   ....[4]....
        /*0b90*/ 	.word	0x00005400


	//   ....[5]....
        /*0b94*/ 	.word	0x00005440


	//   ....[6]....
        /*0b98*/ 	.word	0x000095f0


	//   ....[7]....
        /*0b9c*/ 	.word	0x00009670


	//   ....[8]....
        /*0ba0*/ 	.word	0x000096a0


	//   ....[9]....
        /*0ba4*/ 	.word	0x00009710


	//----- nvinfo : EIATTR_MAX_THREADS
	.align		4
.L_49:
        /*0ba8*/ 	.byte	0x04, 0x05
        /*0baa*/ 	.short	(.L_51 - .L_50)
.L_50:
        /*0bac*/ 	.word	0x00000100
        /*0bb0*/ 	.word	0x00000001
        /*0bb4*/ 	.word	0x00000001


	//----- nvinfo : EIATTR_CRS_STACK_SIZE
	.align		4
.L_51:
        /*0bb8*/ 	.byte	0x04, 0x1e
        /*0bba*/ 	.short	(.L_53 - .L_52)
.L_52:
        /*0bbc*/ 	.word	0x00000000


	//----- nvinfo : EIATTR_CBANK_PARAM_SIZE
	.align		4
.L_53:
        /*0bc0*/ 	.byte	0x03, 0x19
        /*0bc2*/ 	.short	0x0800


	//----- nvinfo : EIATTR_PARAM_CBANK
	.align		4
        /*0bc4*/ 	.byte	0x04, 0x0a
        /*0bc6*/ 	.short	(.L_55 - .L_54)
	.align		4
.L_54:
        /*0bc8*/ 	.word	index@(.nv.constant0._ZN7cutlass13device_kernelINS_4gemm6kernel13GemmUniversalIN4cute5tupleIJiiiiEEENS1_10collective13CollectiveMmaINS1_35MainloopSm100TmaUmmaWarpSpecializedILi8ELi2ELi4ENS5_IJNS4_1CILi2EEENSA_ILi1EEESC_EEEEENS5_IJNSA_ILi256EEENSA_ILi128EEENSA_ILi64EEEEEENS_6half_tENS5_IJlSC_lEEESJ_SK_NS4_8TiledMMAINS4_8MMA_AtomIJNS4_26SM100_MMA_F16BF16_2x1SM_SSISJ_SJ_fLi256ELi128ELNS4_4UMMA5MajorE0ELSP_0ELNSO_7ScaleInE0ELSQ_0EEEEEENS4_6LayoutINS5_IJSC_SC_SC_EEENS5_IJNSA_ILi0EEESV_SV_EEEEENS5_IJNS4_10UnderscoreESY_SY_EEEEENS4_18SM100_TMA_2SM_LOADENS4_14ComposedLayoutINS4_7SwizzleILi3ELi4ELi3EEENS4_18smem_ptr_flag_bitsILi16EEENST_INS5_IJNSA_ILi8EEESH_EEENS5_IJSH_SC_EEEEEEEvNS4_8identityES11_S1B_vS1C_EENS_8epilogue10collective18CollectiveEpilogueINS1E_23Sm100TmaWarpSpecializedILi4ELi2ELi32ELb1ELb0EEEJNS5_IJSG_SG_SH_EEENS5_IJNST_ISG_SC_EENST_INSA_ILi32EEESC_EEEEESJ_SK_SJ_SK_NS1E_6fusion15FusionCallbacksIS1I_NS1O_17LinearCombinationISJ_fSJ_fLNS_15FloatRoundStyleE2EEES1J_S1N_JEEENS4_5SM1004TMEM4LOAD26SM100_TMEM_LOAD_32dp32b32xENS4_13SM90_TMA_LOADENS12_INS13_ILi2ELi4ELi3EEES16_NST_INS5_IJS17_S1L_EEENS5_IJS1L_SC_EEEEEEENS4_39AutoVectorizingCopyWithAssumedAlignmentILi128EEENS4_14SM90_TMA_STOREES23_S25_S25_EEEvvEEEEvNT_6ParamsE)
        /*0bcc*/ 	.short	0x0380
        /*0bce*/ 	.short	0x0800


	//----- nvinfo : EIATTR_SW_WAR
	.align		4
.L_55:
        /*0bd0*/ 	.byte	0x04, 0x36
        /*0bd2*/ 	.short	(.L_57 - .L_56)
.L_56:
        /*0bd4*/ 	.word	0x00000008
.L_57:


//--------------------- .nv.callgraph             --------------------------
	.section	.nv.callgraph,"",@"SHT_CUDA_CALLGRAPH"
	.align	4
	.sectionentsize	8
	.align		4
        /*0000*/ 	.word	0x00000000
	.align		4
        /*0004*/ 	.word	0xffffffff
	.align		4
        /*0008*/ 	.word	index@(_ZN7cutlass13device_kernelINS_4gemm6kernel13GemmUniversalIN4cute5tupleIJiiiiEEENS1_10collective13CollectiveMmaINS1_35MainloopSm100TmaUmmaWarpSpecializedILi8ELi2ELi4ENS5_IJNS4_1CILi2EEENSA_ILi1EEESC_EEEEENS5_IJNSA_ILi256EEENSA_ILi128EEENSA_ILi64EEEEEENS_6half_tENS5_IJlSC_lEEESJ_SK_NS4_8TiledMMAINS4_8MMA_AtomIJNS4_26SM100_MMA_F16BF16_2x1SM_SSISJ_SJ_fLi256ELi128ELNS4_4UMMA5MajorE0ELSP_0ELNSO_7ScaleInE0ELSQ_0EEEEEENS4_6LayoutINS5_IJSC_SC_SC_EEENS5_IJNSA_ILi0EEESV_SV_EEEEENS5_IJNS4_10UnderscoreESY_SY_EEEEENS4_18SM100_TMA_2SM_LOADENS4_14ComposedLayoutINS4_7SwizzleILi3ELi4ELi3EEENS4_18smem_ptr_flag_bitsILi16EEENST_INS5_IJNSA_ILi8EEESH_EEENS5_IJSH_SC_EEEEEEEvNS4_8identityES11_S1B_vS1C_EENS_8epilogue10collective18CollectiveEpilogueINS1E_23Sm100TmaWarpSpecializedILi4ELi2ELi32ELb1ELb0EEEJNS5_IJSG_SG_SH_EEENS5_IJNST_ISG_SC_EENST_INSA_ILi32EEESC_EEEEESJ_SK_SJ_SK_NS1E_6fusion15FusionCallbacksIS1I_NS1O_17LinearCombinationISJ_fSJ_fLNS_15FloatRoundStyleE2EEES1J_S1N_JEEENS4_5SM1004TMEM4LOAD26SM100_TMEM_LOAD_32dp32b32xENS4_13SM90_TMA_LOADENS12_INS13_ILi2ELi4ELi3EEES16_NST_INS5_IJS17_S1L_EEENS5_IJS1L_SC_EEEEEEENS4_39AutoVectorizingCopyWithAssumedAlignmentILi128EEENS4_14SM90_TMA_STOREES23_S25_S25_EEEvvEEEEvNT_6ParamsE)
	.align		4
        /*000c*/ 	.word	index@(__assertfail)
	.align		4
        /*0010*/ 	.word	0x00000000
	.align		4
        /*0014*/ 	.word	0xfffffffe
	.align		4
        /*0018*/ 	.word	0x00000000
	.align		4
        /*001c*/ 	.word	0xfffffffd
	.align		4
        /*0020*/ 	.word	0x00000000
	.align		4
        /*0024*/ 	.word	0xfffffffc


//--------------------- .nv.constant4             --------------------------
	.section	.nv.constant4,"a",@progbits
	.align	8
	.align		8
.nv.constant4:
        /*0000*/ 	.dword	__assertfail
	.align		8
        /*0008*/ 	.dword	__unnamed_1
	.align		8
        /*0010*/ 	.dword	__unnamed_2
	.align		8
        /*0018*/ 	.dword	_ZN40_INTERNAL_784b8bc4_4_k_cu_7a2988c3_283224cuda3std3__45__cpo5beginE
	.align		8
        /*0020*/ 	.dword	_ZN40_INTERNAL_784b8bc4_4_k_cu_7a2988c3_283224cuda3std3__45__cpo3endE
	.align		8
        /*0028*/ 	.dword	_ZN40_INTERNAL_784b8bc4_4_k_cu_7a2988c3_283224cuda3std3__45__cpo6cbeginE
	.align		8
        /*0030*/ 	.dword	_ZN40_INTERNAL_784b8bc4_4_k_cu_7a2988c3_283224cuda3std3__45__cpo4cendE
	.align		8
        /*0038*/ 	.dword	_ZN40_INTERNAL_784b8bc4_4_k_cu_7a2988c3_283224cuda3std3__442_GLOBAL__N__784b8bc4_4_k_cu_7a2988c3_283226ignoreE
	.align		8
        /*0040*/ 	.dword	_ZN40_INTERNAL_784b8bc4_4_k_cu_7a2988c3_283224cuda3std3__419piecewise_constructE
	.align		8
        /*0048*/ 	.dword	_ZN40_INTERNAL_784b8bc4_4_k_cu_7a2988c3_283224cuda3std3__48in_placeE
	.align		8
        /*0050*/ 	.dword	_ZN40_INTERNAL_784b8bc4_4_k_cu_7a2988c3_283224cuda3std6ranges3__45__cpo4swapE
	.align		8
        /*0058*/ 	.dword	_ZN40_INTERNAL_784b8bc4_4_k_cu_7a2988c3_283224cuda3std6ranges3__45__cpo9iter_moveE
	.align		8
        /*0060*/ 	.dword	_ZN40_INTERNAL_784b8bc4_4_k_cu_7a2988c3_283224cute7productE
	.align		8
        /*0068*/ 	.dword	_ZN40_INTERNAL_784b8bc4_4_k_cu_7a2988c3_283224cute1_E
	.align		8
        /*0070*/ 	.dword	$str$25
	.align		8
        /*0078*/ 	.dword	$str$26
	.align		8
        /*0080*/ 	.dword	$str$27
	.align		8
        /*0088*/ 	.dword	$str$28


//--------------------- .text._ZN7cutlass13device_kernelINS_4gemm6kernel13GemmUniversalIN4cute5tupleIJiiiiEEENS1_10collective13CollectiveMmaINS1_35MainloopSm100TmaUmmaWarpSpecializedILi8ELi2ELi4ENS5_IJNS4_1CILi2EEENSA_ILi1EEESC_EEEEENS5_IJNSA_ILi256EEENSA_ILi128EEENSA_ILi64EEEEEENS_6half_tENS5_IJlSC_lEEESJ_SK_NS4_8TiledMMAINS4_8MMA_AtomIJNS4_26SM100_MMA_F16BF16_2x1SM_SSISJ_SJ_fLi256ELi128ELNS4_4UMMA5MajorE0ELSP_0ELNSO_7ScaleInE0ELSQ_0EEEEEENS4_6LayoutINS5_IJSC_SC_SC_EEENS5_IJNSA_ILi0EEESV_SV_EEEEENS5_IJNS4_10UnderscoreESY_SY_EEEEENS4_18SM100_TMA_2SM_LOADENS4_14ComposedLayoutINS4_7SwizzleILi3ELi4ELi3EEENS4_18smem_ptr_flag_bitsILi16EEENST_INS5_IJNSA_ILi8EEESH_EEENS5_IJSH_SC_EEEEEEEvNS4_8identityES11_S1B_vS1C_EENS_8epilogue10collective18CollectiveEpilogueINS1E_23Sm100TmaWarpSpecializedILi4ELi2ELi32ELb1ELb0EEEJNS5_IJSG_SG_SH_EEENS5_IJNST_ISG_SC_EENST_INSA_ILi32EEESC_EEEEESJ_SK_SJ_SK_NS1E_6fusion15FusionCallbacksIS1I_NS1O_17LinearCombinationISJ_fSJ_fLNS_15FloatRoundStyleE2EEES1J_S1N_JEEENS4_5SM1004TMEM4LOAD26SM100_TMEM_LOAD_32dp32b32xENS4_13SM90_TMA_LOADENS12_INS13_ILi2ELi4ELi3EEES16_NST_INS5_IJS17_S1L_EEENS5_IJS1L_SC_EEEEEEENS4_39AutoVectorizingCopyWithAssumedAlignmentILi128EEENS4_14SM90_TMA_STOREES23_S25_S25_EEEvvEEEEvNT_6ParamsE --------------------------
	.section	.text._ZN7cutlass13device_kernelINS_4gemm6kernel13GemmUniversalIN4cute5tupleIJiiiiEEENS1_10collective13CollectiveMmaINS1_35MainloopSm100TmaUmmaWarpSpecializedILi8ELi2ELi4ENS5_IJNS4_1CILi2EEENSA_ILi1EEESC_EEEEENS5_IJNSA_ILi256EEENSA_ILi128EEENSA_ILi64EEEEEENS_6half_tENS5_IJlSC_lEEESJ_SK_NS4_8TiledMMAINS4_8MMA_AtomIJNS4_26SM100_MMA_F16BF16_2x1SM_SSISJ_SJ_fLi256ELi128ELNS4_4UMMA5MajorE0ELSP_0ELNSO_7ScaleInE0ELSQ_0EEEEEENS4_6LayoutINS5_IJSC_SC_SC_EEENS5_IJNSA_ILi0EEESV_SV_EEEEENS5_IJNS4_10UnderscoreESY_SY_EEEEENS4_18SM100_TMA_2SM_LOADENS4_14ComposedLayoutINS4_7SwizzleILi3ELi4ELi3EEENS4_18smem_ptr_flag_bitsILi16EEENST_INS5_IJNSA_ILi8EEESH_EEENS5_IJSH_SC_EEEEEEEvNS4_8identityES11_S1B_vS1C_EENS_8epilogue10collective18CollectiveEpilogueINS1E_23Sm100TmaWarpSpecializedILi4ELi2ELi32ELb1ELb0EEEJNS5_IJSG_SG_SH_EEENS5_IJNST_ISG_SC_EENST_INSA_ILi32EEESC_EEEEESJ_SK_SJ_SK_NS1E_6fusion15FusionCallbacksIS1I_NS1O_17LinearCombinationISJ_fSJ_fLNS_15FloatRoundStyleE2EEES1J_S1N_JEEENS4_5SM1004TMEM4LOAD26SM100_TMEM_LOAD_32dp32b32xENS4_13SM90_TMA_LOADENS12_INS13_ILi2ELi4ELi3EEES16_NST_INS5_IJS17_S1L_EEENS5_IJS1L_SC_EEEEEEENS4_39AutoVectorizingCopyWithAssumedAlignmentILi128EEENS4_14SM90_TMA_STOREES23_S25_S25_EEEvvEEEEvNT_6ParamsE,"ax",@progbits
	.align	128
.text._ZN7cutlass13device_kernelINS_4gemm6kernel13GemmUniversalIN4cute5tupleIJiiiiEEENS1_10collective13CollectiveMmaINS1_35MainloopSm100TmaUmmaWarpSpecializedILi8ELi2ELi4ENS5_IJNS4_1CILi2EEENSA_ILi1EEESC_EEEEENS5_IJNSA_ILi256EEENSA_ILi128EEENSA_ILi64EEEEEENS_6half_tENS5_IJlSC_lEEESJ_SK_NS4_8TiledMMAINS4_8MMA_AtomIJNS4_26SM100_MMA_F16BF16_2x1SM_SSISJ_SJ_fLi256ELi128ELNS4_4UMMA5MajorE0ELSP_0ELNSO_7ScaleInE0ELSQ_0EEEEEENS4_6LayoutINS5_IJSC_SC_SC_EEENS5_IJNSA_ILi0EEESV_SV_EEEEENS5_IJNS4_10UnderscoreESY_SY_EEEEENS4_18SM100_TMA_2SM_LOADENS4_14ComposedLayoutINS4_7SwizzleILi3ELi4ELi3EEENS4_18smem_ptr_flag_bitsILi16EEENST_INS5_IJNSA_ILi8EEESH_EEENS5_IJSH_SC_EEEEEEEvNS4_8identityES11_S1B_vS1C_EENS_8epilogue10collective18CollectiveEpilogueINS1E_23Sm100TmaWarpSpecializedILi4ELi2ELi32ELb1ELb0EEEJNS5_IJSG_SG_SH_EEENS5_IJNST_ISG_SC_EENST_INSA_ILi32EEESC_EEEEESJ_SK_SJ_SK_NS1E_6fusion15FusionCallbacksIS1I_NS1O_17LinearCombinationISJ_fSJ_fLNS_15FloatRoundStyleE2EEES1J_S1N_JEEENS4_5SM1004TMEM4LOAD26SM100_TMEM_LOAD_32dp32b32xENS4_13SM90_TMA_LOADENS12_INS13_ILi2ELi4ELi3EEES16_NST_INS5_IJS17_S1L_EEENS5_IJS1L_SC_EEEEEEENS4_39AutoVectorizingCopyWithAssumedAlignmentILi128EEENS4_14SM90_TMA_STOREES23_S25_S25_EEEvvEEEEvNT_6ParamsE:
        .type           _ZN7cutlass13device_kernelINS_4gemm6kernel13GemmUniversalIN4cute5tupleIJiiiiEEENS1_10collective13CollectiveMmaINS1_35MainloopSm100TmaUmmaWarpSpecializedILi8ELi2ELi4ENS5_IJNS4_1CILi2EEENSA_ILi1EEESC_EEEEENS5_IJNSA_ILi256EEENSA_ILi128EEENSA_ILi64EEEEEENS_6half_tENS5_IJlSC_lEEESJ_SK_NS4_8TiledMMAINS4_8MMA_AtomIJNS4_26SM100_MMA_F16BF16_2x1SM_SSISJ_SJ_fLi256ELi128ELNS4_4UMMA5MajorE0ELSP_0ELNSO_7ScaleInE0ELSQ_0EEEEEENS4_6LayoutINS5_IJSC_SC_SC_EEENS5_IJNSA_ILi0EEESV_SV_EEEEENS5_IJNS4_10UnderscoreESY_SY_EEEEENS4_18SM100_TMA_2SM_LOADENS4_14ComposedLayoutINS4_7SwizzleILi3ELi4ELi3EEENS4_18smem_ptr_flag_bitsILi16EEENST_INS5_IJNSA_ILi8EEESH_EEENS5_IJSH_SC_EEEEEEEvNS4_8identityES11_S1B_vS1C_EENS_8epilogue10collective18CollectiveEpilogueINS1E_23Sm100TmaWarpSpecializedILi4ELi2ELi32ELb1ELb0EEEJNS5_IJSG_SG_SH_EEENS5_IJNST_ISG_SC_EENST_INSA_ILi32EEESC_EEEEESJ_SK_SJ_SK_NS1E_6fusion15FusionCallbacksIS1I_NS1O_17LinearCombinationISJ_fSJ_fLNS_15FloatRoundStyleE2EEES1J_S1N_JEEENS4_5SM1004TMEM4LOAD26SM100_TMEM_LOAD_32dp32b32xENS4_13SM90_TMA_LOADENS12_INS13_ILi2ELi4ELi3EEES16_NST_INS5_IJS17_S1L_EEENS5_IJS1L_SC_EEEEEEENS4_39AutoVectorizingCopyWithAssumedAlignmentILi128EEENS4_14SM90_TMA_STOREES23_S25_S25_EEEvvEEEEvNT_6ParamsE,@function
        .size           _ZN7cutlass13device_kernelINS_4gemm6kernel13GemmUniversalIN4cute5tupleIJiiiiEEENS1_10collective13CollectiveMmaINS1_35MainloopSm100TmaUmmaWarpSpecializedILi8ELi2ELi4ENS5_IJNS4_1CILi2EEENSA_ILi1EEESC_EEEEENS5_IJNSA_ILi256EEENSA_ILi128EEENSA_ILi64EEEEEENS_6half_tENS5_IJlSC_lEEESJ_SK_NS4_8TiledMMAINS4_8MMA_AtomIJNS4_26SM100_MMA_F16BF16_2x1SM_SSISJ_SJ_fLi256ELi128ELNS4_4UMMA5MajorE0ELSP_0ELNSO_7ScaleInE0ELSQ_0EEEEEENS4_6LayoutINS5_IJSC_SC_SC_EEENS5_IJNSA_ILi0EEESV_SV_EEEEENS5_IJNS4_10UnderscoreESY_SY_EEEEENS4_18SM100_TMA_2SM_LOADENS4_14ComposedLayoutINS4_7SwizzleILi3ELi4ELi3EEENS4_18smem_ptr_flag_bitsILi16EEENST_INS5_IJNSA_ILi8EEESH_EEENS5_IJSH_SC_EEEEEEEvNS4_8identityES11_S1B_vS1C_EENS_8epilogue10collective18CollectiveEpilogueINS1E_23Sm100TmaWarpSpecializedILi4ELi2ELi32ELb1ELb0EEEJNS5_IJSG_SG_SH_EEENS5_IJNST_ISG_SC_EENST_INSA_ILi32EEESC_EEEEESJ_SK_SJ_SK_NS1E_6fusion15FusionCallbacksIS1I_NS1O_17LinearCombinationISJ_fSJ_fLNS_15FloatRoundStyleE2EEES1J_S1N_JEEENS4_5SM1004TMEM4LOAD26SM100_TMEM_LOAD_32dp32b32xENS4_13SM90_TMA_LOADENS12_INS13_ILi2ELi4ELi3EEES16_NST_INS5_IJS17_S1L_EEENS5_IJS1L_SC_EEEEEEENS4_39AutoVectorizingCopyWithAssumedAlignmentILi128EEENS4_14SM90_TMA_STOREES23_S25_S25_EEEvvEEEEvNT_6ParamsE,(.L_x_209 - _ZN7cutlass13device_kernelINS_4gemm6kernel13GemmUniversalIN4cute5tupleIJiiiiEEENS1_10collective13CollectiveMmaINS1_35MainloopSm100TmaUmmaWarpSpecializedILi8ELi2ELi4ENS5_IJNS4_1CILi2EEENSA_ILi1EEESC_EEEEENS5_IJNSA_ILi256EEENSA_ILi128EEENSA_ILi64EEEEEENS_6half_tENS5_IJlSC_lEEESJ_SK_NS4_8TiledMMAINS4_8MMA_AtomIJNS4_26SM100_MMA_F16BF16_2x1SM_SSISJ_SJ_fLi256ELi128ELNS4_4UMMA5MajorE0ELSP_0ELNSO_7ScaleInE0ELSQ_0EEEEEENS4_6LayoutINS5_IJSC_SC_SC_EEENS5_IJNSA_ILi0EEESV_SV_EEEEENS5_IJNS4_10UnderscoreESY_SY_EEEEENS4_18SM100_TMA_2SM_LOADENS4_14ComposedLayoutINS4_7SwizzleILi3ELi4ELi3EEENS4_18smem_ptr_flag_bitsILi16EEENST_INS5_IJNSA_ILi8EEESH_EEENS5_IJSH_SC_EEEEEEEvNS4_8identityES11_S1B_vS1C_EENS_8epilogue10collective18CollectiveEpilogueINS1E_23Sm100TmaWarpSpecializedILi4ELi2ELi32ELb1ELb0EEEJNS5_IJSG_SG_SH_EEENS5_IJNST_ISG_SC_EENST_INSA_ILi32EEESC_EEEEESJ_SK_SJ_SK_NS1E_6fusion15FusionCallbacksIS1I_NS1O_17LinearCombinationISJ_fSJ_fLNS_15FloatRoundStyleE2EEES1J_S1N_JEEENS4_5SM1004TMEM4LOAD26SM100_TMEM_LOAD_32dp32b32xENS4_13SM90_TMA_LOADENS12_INS13_ILi2ELi4ELi3EEES16_NST_INS5_IJS17_S1L_EEENS5_IJS1L_SC_EEEEEEENS4_39AutoVectorizingCopyWithAssumedAlignmentILi128EEENS4_14SM90_TMA_STOREES23_S25_S25_EEEvvEEEEvNT_6ParamsE)
        .other          _ZN7cutlass13device_kernelINS_4gemm6kernel13GemmUniversalIN4cute5tupleIJiiiiEEENS1_10collective13CollectiveMmaINS1_35MainloopSm100TmaUmmaWarpSpecializedILi8ELi2ELi4ENS5_IJNS4_1CILi2EEENSA_ILi1EEESC_EEEEENS5_IJNSA_ILi256EEENSA_ILi128EEENSA_ILi64EEEEEENS_6half_tENS5_IJlSC_lEEESJ_SK_NS4_8TiledMMAINS4_8MMA_AtomIJNS4_26SM100_MMA_F16BF16_2x1SM_SSISJ_SJ_fLi256ELi128ELNS4_4UMMA5MajorE0ELSP_0ELNSO_7ScaleInE0ELSQ_0EEEEEENS4_6LayoutINS5_IJSC_SC_SC_EEENS5_IJNSA_ILi0EEESV_SV_EEEEENS5_IJNS4_10UnderscoreESY_SY_EEEEENS4_18SM100_TMA_2SM_LOADENS4_14ComposedLayoutINS4_7SwizzleILi3ELi4ELi3EEENS4_18smem_ptr_flag_bitsILi16EEENST_INS5_IJNSA_ILi8EEESH_EEENS5_IJSH_SC_EEEEEEEvNS4_8identityES11_S1B_vS1C_EENS_8epilogue10collective18CollectiveEpilogueINS1E_23Sm100TmaWarpSpecializedILi4ELi2ELi32ELb1ELb0EEEJNS5_IJSG_SG_SH_EEENS5_IJNST_ISG_SC_EENST_INSA_ILi32EEESC_EEEEESJ_SK_SJ_SK_NS1E_6fusion15FusionCallbacksIS1I_NS1O_17LinearCombinationISJ_fSJ_fLNS_15FloatRoundStyleE2EEES1J_S1N_JEEENS4_5SM1004TMEM4LOAD26SM100_TMEM_LOAD_32dp32b32xENS4_13SM90_TMA_LOADENS12_INS13_ILi2ELi4ELi3EEES16_NST_INS5_IJS17_S1L_EEENS5_IJS1L_SC_EEEEEEENS4_39AutoVectorizingCopyWithAssumedAlignmentILi128EEENS4_14SM90_TMA_STOREES23_S25_S25_EEEvvEEEEvNT_6ParamsE,@"STO_CUDA_ENTRY STV_DEFAULT"
_ZN7cutlass13device_kernelINS_4gemm6kernel13GemmUniversalIN4cute5tupleIJiiiiEEENS1_10collective13CollectiveMmaINS1_35MainloopSm100TmaUmmaWarpSpecializedILi8ELi2ELi4ENS5_IJNS4_1CILi2EEENSA_ILi1EEESC_EEEEENS5_IJNSA_ILi256EEENSA_ILi128EEENSA_ILi64EEEEEENS_6half_tENS5_IJlSC_lEEESJ_SK_NS4_8TiledMMAINS4_8MMA_AtomIJNS4_26SM100_MMA_F16BF16_2x1SM_SSISJ_SJ_fLi256ELi128ELNS4_4UMMA5MajorE0ELSP_0ELNSO_7ScaleInE0ELSQ_0EEEEEENS4_6LayoutINS5_IJSC_SC_SC_EEENS5_IJNSA_ILi0EEESV_SV_EEEEENS5_IJNS4_10UnderscoreESY_SY_EEEEENS4_18SM100_TMA_2SM_LOADENS4_14ComposedLayoutINS4_7SwizzleILi3ELi4ELi3EEENS4_18smem_ptr_flag_bitsILi16EEENST_INS5_IJNSA_ILi8EEESH_EEENS5_IJSH_SC_EEEEEEEvNS4_8identityES11_S1B_vS1C_EENS_8epilogue10collective18CollectiveEpilogueINS1E_23Sm100TmaWarpSpecializedILi4ELi2ELi32ELb1ELb0EEEJNS5_IJSG_SG_SH_EEENS5_IJNST_ISG_SC_EENST_INSA_ILi32EEESC_EEEEESJ_SK_SJ_SK_NS1E_6fusion15FusionCallbacksIS1I_NS1O_17LinearCombinationISJ_fSJ_fLNS_15FloatRoundStyleE2EEES1J_S1N_JEEENS4_5SM1004TMEM4LOAD26SM100_TMEM_LOAD_32dp32b32xENS4_13SM90_TMA_LOADENS12_INS13_ILi2ELi4ELi3EEES16_NST_INS5_IJS17_S1L_EEENS5_IJS1L_SC_EEEEEEENS4_39AutoVectorizingCopyWithAssumedAlignmentILi128EEENS4_14SM90_TMA_STOREES23_S25_S25_EEEvvEEEEvNT_6ParamsE:
[----:B------:R-:W1:Y:S01]  /*0000*/  LDC R1, c[0x0][0x37c] ;  /* 0x0000df00ff017b82 */ /* 0x000e620000000800 */
[----:B------:R-:W2:Y:S01]  /*0010*/  S2R R105, SR_TID.X ;  /* 0x0000000000697919 */ /* 0x000ea20000002100 */
[----:B------:R-:W3:Y:S06]  /*0020*/  LDCU.64 UR6, c[0x0][0x890] ;  /* 0x00011200ff0677ac */ /* 0x000eec0008000a00 */
[----:B------:R-:W4:Y:S01]  /*0030*/  S2UR UR37, SR_CgaCtaId ;  /* 0x00000000002579c3 */ /* 0x000f220000008800 */
[----:B------:R-:W-:Y:S02]  /*0040*/  PRMT R92, RZ, 0x7610, R92 ;  /* 0x00007610ff5c7816 */ /* 0x000fe4000000005c */
[----:B------:R-:W-:Y:S01]  /*0050*/  ELECT P1, URZ, PT ;  /* 0x0000000000ff782f */ /* 0x000fe20003820000 */
[----:B------:R-:W1:Y:S01]  /*0060*/  LDCU.64 UR46, c[0x0][0x358] ;  /* 0x00006b00ff2e77ac */ /* 0x000e620008000a00 */
[----:B---3--:R-:W-:-:S04]  /*0070*/  UISETP.NE.U32.AND UP0, UPT, UR6, URZ, UPT ;  /* 0x000000ff0600728c */ /* 0x008fc8000bf05070 */
[----:B------:R-:W-:Y:S02]  /*0080*/  UISETP.NE.AND.EX UP0, UPT, UR7, URZ, UPT, UP0 ;  /* 0x000000ff0700728c */ /* 0x000fe4000bf05300 */
[----:B----4-:R-:W-:Y:S02]  /*0090*/  ULOP3.LUT UR5, UR37, 0x1, URZ, 0xc0, !UPT ;  /* 0x0000000125057892 */ /* 0x010fe4000f8ec0ff */
[----:B------:R-:W-:Y:S01]  /*00a0*/  ULOP3.LUT UR4, UR37, 0x1, URZ, 0x3c, !UPT ;  /* 0x0000000125047892 */ /* 0x000fe2000f8e3cff */
[----:B--2---:R-:W-:-:S05]  /*00b0*/  SHF.R.U32.HI R96, RZ, 0x5, R105 ;  /* 0x00000005ff607819 */ /* 0x004fca0000011669 */
[----:B------:R-:W2:Y:S02]  /*00c0*/  SHFL.IDX PT, R0, R96, RZ, 0x1f ;  /* 0x00001fff60007589 */ /* 0x000ea400000e0000 */
[----:B--2---:R-:W-:Y:S01]  /*00d0*/  R2UR UR10, R0 ;  /* 0x00000000000a72ca */ /* 0x004fe200000e0000 */
[----:B-1----:R-:W-:-:S14]  /*00e0*/  BRA.U UP0, `(.L_x_0) ;  /* 0x00000001002c7547 */ /* 0x002fdc000b800000 */
[----:B------:R-:W1:Y:S02]  /*00f0*/  LDCU.64 UR8, c[0x0][0x888] ;  /* 0x00011100ff0877ac */ /* 0x000e640008000a00 */
[----:B-1----:R-:W-:-:S04]  /*0100*/  UISETP.NE.U32.AND UP0, UPT, UR8, URZ, UPT ;  /* 0x000000ff0800728c */ /* 0x002fc8000bf05070 */
[----:B------:R-:W-:-:S09]  /*0110*/  UISETP.NE.AND.EX UP0, UPT, UR9, URZ, UPT, UP0 ;  /* 0x000000ff0900728c */ /* 0x000fd2000bf05300 */
[----:B------:R-:W-:Y:S05]  /*0120*/  BRA.U !UP0, `(.L_x_1) ;  /* 0x0000000108107547 */ /* 0x000fea000b800000 */
[----:B------:R-:W1:Y:S02]  /*0130*/  LDC.64 R2, c[0x0][0x888] ;  /* 0x00022200ff027b82 */ /* 0x000e640000000a00 */
[----:B-1----:R1:W5:Y:S01]  /*0140*/  LDG.E R49, desc[UR46][R2.64] ;  /* 0x0000002e02317981 */ /* 0x002362000c1e1900 */
[----:B------:R-:W-:Y:S01]  /*0150*/  HFMA2 R92, -RZ, RZ, 0, 5.9604644775390625e-08 ;  /* 0x00000001ff5c7431 */ /* 0x000fe200000001ff */
[----:B------:R-:W-:Y:S05]  /*0160*/  BRA `(.L_x_0) ;  /* 0x00000000000c7947 */ /* 0x000fea0003800000 */
.L_x_1:
[----:B------:R-:W1:Y:S01]  /*0170*/  LDCU UR8, c[0x0][0x880] ;  /* 0x00011000ff0877ac */ /* 0x000e620008000800 */
[----:B------:R-:W-:Y:S01]  /*0180*/  HFMA2 R92, -RZ, RZ, 0, 5.9604644775390625e-08 ;  /* 0x00000001ff5c7431 */ /* 0x000fe200000001ff */
[----:B-1----:R-:W-:-:S07]  /*0190*/  MOV R49, UR8 ;  /* 0x0000000800317c02 */ /* 0x002fce0008000f00 */
.L_x_0:
[----:B------:R-:W2:Y:S02]  /*01a0*/  LDCU.64 UR8, c[0x0][0x8b0] ;  /* 0x00011600ff0877ac */ /* 0x000ea40008000a00 */
[----:B--2---:R-:W-:-:S04]  /*01b0*/  UISETP.NE.U32.AND UP0, UPT, UR8, URZ, UPT ;  /* 0x000000ff0800728c */ /* 0x004fc8000bf05070 */
[----:B------:R-:W-:-:S09]  /*01c0*/  UISETP.NE.AND.EX UP0, UPT, UR9, URZ, UPT, UP0 ;  /* 0x000000ff0900728c */ /* 0x000fd2000bf05300 */
[----:B------:R-:W-:Y:S05]  /*01d0*/  BRA.U UP0, `(.L_x_2) ;  /* 0x0000000100247547 */ /* 0x000fea000b800000 */
[----:B------:R-:W2:Y:S02]  /*01e0*/  LDCU.64 UR8, c[0x0][0x8a8] ;  /* 0x00011500ff0877ac */ /* 0x000ea40008000a00 */
[----:B--2---:R-:W-:-:S04]  /*01f0*/  UISETP.NE.U32.AND UP0, UPT, UR8, URZ, UPT ;  /* 0x000000ff0800728c */ /* 0x004fc8000bf05070 */
[----:B------:R-:W-:-:S09]  /*0200*/  UISETP.NE.AND.EX UP0, UPT, UR9, URZ, UPT, UP0 ;  /* 0x000000ff0900728c */ /* 0x000fd2000bf05300 */
[----:B------:R-:W-:Y:S05]  /*0210*/  BRA.U !UP0, `(.L_x_3) ;  /* 0x00000001080c7547 */ /* 0x000fea000b800000 */
[----:B-1----:R-:W1:Y:S02]  /*0220*/  LDC.64 R2, c[0x0][0x8a8] ;  /* 0x00022a00ff027b82 */ /* 0x002e640000000a00 */
[----:B-1----:R2:W5:Y:S01]  /*0230*/  LDG.E R47, desc[UR46][R2.64] ;  /* 0x0000002e022f7981 */ /* 0x002562000c1e1900 */
[----:B------:R-:W-:Y:S05]  /*0240*/  BRA `(.L_x_2) ;  /* 0x0000000000087947 */ /* 0x000fea0003800000 */
.L_x_3:
[----:B------:R-:W2:Y:S02]  /*0250*/  LDCU UR8, c[0x0][0x8a0] ;  /* 0x00011400ff0877ac */ /* 0x000ea40008000800 */
[----:B--2---:R-:W-:Y:S02]  /*0260*/  MOV R47, UR8 ;  /* 0x00000008002f7c02 */ /* 0x004fe40008000f00 */
.L_x_2:
[----:B------:R-:W-:Y:S01]  /*0270*/  IMAD.U32 R0, RZ, RZ, UR10 ;  /* 0x0000000aff007e24 */ /* 0x000fe2000f8e00ff */
[----:B------:R-:W-:Y:S04]  /*0280*/  BSSY.RECONVERGENT B0, `(.L_x_4) ;  /* 0x000000c000007945 */ /* 0x000fe80003800200 */
[C---:B------:R-:W-:Y:S02]  /*0290*/  ISETP.NE.OR P2, PT, R0.reuse, 0x1, !P1 ;  /* 0x000000010000780c */ /* 0x040fe40004f45670 */
[----:B------:R-:W-:-:S11]  /*02a0*/  ISETP.NE.OR P0, PT, R0, 0x3, !P1 ;  /* 0x000000030000780c */ /* 0x000fd60004f05670 */
[----:B------:R-:W-:Y:S05]  /*02b0*/  @P2 BRA `(.L_x_5) ;  /* 0x0000000000202947 */ /* 0x000fea0003800000 */
[----:B------:R-:W3:Y:S02]  /*02c0*/  LDCU.64 UR8, c[0x0][0x348] ;  /* 0x00006900ff0877ac */ /* 0x000ee40008000a00 */
[----:B---3--:R-:W-:Y:S02]  /*02d0*/  UIADD3 UR12, UP1, UPT, UR8, 0x80, URZ ;  /* 0x00000080080c7890 */ /* 0x008fe4000ff3e0ff */
[----:B------:R-:W-:Y:S02]  /*02e0*/  UIADD3 UR8, UP0, UPT, UR8, 0x180, URZ ;  /* 0x0000018008087890 */ /* 0x000fe4000ff1e0ff */
[----:B------:R-:W-:Y:S02]  /*02f0*/  UIADD3.X UR13, UPT, UPT, URZ, UR9, URZ, UP1, !UPT ;  /* 0x00000009ff0d7290 */ /* 0x000fe40008ffe4ff */
[----:B------:R-:W-:-:S07]  /*0300*/  UIADD3.X UR9, UPT, UPT, URZ, UR9, URZ, UP0, !UPT ;  /* 0x00000009ff097290 */ /* 0x000fce00087fe4ff */
[----:B------:R3:W-:Y:S02]  /*0310*/  UTMACCTL.PF [UR12] ;  /* 0x000000000c0079b9 */ /* 0x0007e40008040000 */
[----:B------:R3:W-:Y:S02]  /*0320*/  UTMACCTL.PF [UR8] ;  /* 0x00000000080079b9 */ /* 0x0007e40008040000 */
[----:B---3--:R-:W-:Y:S01]  /*0330*/  NOP ;  /* 0x0000000000007918 */ /* 0x008fe20000000000 */
.L_x_5:
[----:B------:R-:W-:Y:S05]  /*0340*/  BSYNC.RECONVERGENT B0 ;  /* 0x0000000000007941 */ /* 0x000fea0003800200 */
.L_x_4:
[----:B------:R-:W-:Y:S04]  /*0350*/  BSSY.RECONVERGENT B0, `(.L_x_6) ;  /* 0x000000a000007945 */ /* 0x000fe80003800200 */
        /* <DEDUP_REMOVED lines=9> */
.L_x_7:
[----:B------:R-:W-:Y:S05]  /*03f0*/  BSYNC.RECONVERGENT B0 ;  /* 0x0000000000007941 */ /* 0x000fea0003800200 */
.L_x_6:
[----:B------:R-:W3:Y:S01]  /*0400*/  LDCU.64 UR8, c[0x0][0x888] ;  /* 0x00011100ff0877ac */ /* 0x000ee20008000a00 */
[----:B------:R-:W-:Y:S02]  /*0410*/  UISETP.EQ.U32.AND UP1, UPT, UR6, URZ, UPT ;  /* 0x000000ff0600728c */ /* 0x000fe4000bf22070 */
[----:B------:R-:W-:Y:S02]  /*0420*/  UPLOP3.LUT UP5, UPT, UPT, UPT, UPT, 0x80, 0x8 ;  /* 0x000000000008789c */ /* 0x000fe40003faf070 */
[----:B---3--:R-:W-:-:S04]  /*0430*/  UISETP.NE.U32.AND UP0, UPT, UR8, URZ, UPT ;  /* 0x000000ff0800728c */ /* 0x008fc8000bf05070 */
[----:B------:R-:W-:-:S04]  /*0440*/  UISETP.NE.AND.EX UP0, UPT, UR9, URZ, UPT, UP0 ;  /* 0x000000ff0900728c */ /* 0x000fc8000bf05300 */
[----:B------:R-:W-:-:S04]  /*0450*/  UISETP.EQ.OR.EX UP2, UPT, UR7, URZ, !UP0, UP1 ;  /* 0x000000ff0700728c */ /* 0x000fc8000c742710 */
[----:B------:R-:W-:-:S05]  /*0460*/  UP2UR UR50, UPR, URZ, 0x4 ;  /* 0x00000004ff327883 */ /* 0x000fca0008000000 */
[----:B------:R-:W-:Y:S07]  /*0470*/  BRA.U !UP2, `(.L_x_8) ;  /* 0x000000010a207547 */ /* 0x000fee000b800000 */
[----:B------:R-:W-:Y:S01]  /*0480*/  UISETP.NE.U32.AND UP2, UPT, UR6, URZ, UPT ;  /* 0x000000ff0600728c */ /* 0x000fe2000bf45070 */
[----:B-----5:R-:W-:Y:S01]  /*0490*/  FSETP.NEU.AND P0, PT, R49, RZ, PT ;  /* 0x000000ff3100720b */ /* 0x020fe20003f0d000 */
[----:B------:R-:W-:Y:S02]  /*04a0*/  USEL UR6, URZ, 0xffffffff, UP0 ;  /* 0xffffffffff067887 */ /* 0x000fe40008000000 */
[----:B------:R-:W-:-:S10]  /*04b0*/  UISETP.NE.AND.EX UP2, UPT, UR7, URZ, UPT, UP2 ;  /* 0x000000ff0700728c */ /* 0x000fd4000bf45320 */
[----:B------:R-:W-:Y:S01]  /*04c0*/  VOTEU.ANY UP1, P0 ;  /* 0x0000000000ff7886 */ /* 0x000fe20000020100 */
[----:B------:R-:W-:-:S04]  /*04d0*/  @!UP2 USEL UR6, URZ, 0xffffffff, UP1 ;  /* 0xffffffffff06a887 */ /* 0x000fc80008800000 */
[----:B------:R-:W-:-:S04]  /*04e0*/  ULOP3.LUT UR6, UR6, 0x1, URZ, 0xc0, !UPT ;  /* 0x0000000106067892 */ /* 0x000fc8000f8ec0ff */
[----:B------:R-:W-:-:S11]  /*04f0*/  UISETP.NE.U32.AND UP5, UPT, UR6, 0x1, UPT ;  /* 0x000000010600788c */ /* 0x000fd6000bfa5070 */
.L_x_8:
[----:B------:R-:W3:Y:S01]  /*0500*/  SHFL.IDX PT, R0, R96, RZ, 0x1f ;  /* 0x00001fff60007589 */ /* 0x000ee200000e0000 */
[----:B------:R-:W-:-:S04]  /*0510*/  UISETP.NE.AND UP1, UPT, UR10, 0x2, UPT ;  /* 0x000000020a00788c */ /* 0x000fc8000bf25270 */
[----:B------:R-:W-:Y:S02]  /*0520*/  UISETP.EQ.AND UP2, UPT, UR5, URZ, !UP1 ;  /* 0x000000ff0500728c */ /* 0x000fe4000cf42270 */
[----:B------:R-:W-:-:S04]  /*0530*/  USEL UR6, URZ, 0x1, UP1 ;  /* 0x00000001ff067887 */ /* 0x000fc80008800000 */
[----:B------:R-:W-:Y:S02]  /*0540*/  PLOP3.LUT P5, PT, P1, PT, UP2, 0x80, 0x8 ;  /* 0x000000000008781c */ /* 0x000fe40000faf028 */
[----:B---3--:R-:W-:-:S13]  /*0550*/  ISETP.NE.AND P0, PT, R0, RZ, PT ;  /* 0x000000ff0000720c */ /* 0x008fda0003f05270 */
[----:B------:R-:W-:Y:S05]  /*0560*/  @P0 BRA `(.L_x_9) ;  /* 0x0000000000640947 */ /* 0x000fea0003800000 */
[----:B------:R-:W-:Y:S01]  /*0570*/  UMOV UR8, 0x400 ;  /* 0x0000040000087882 */ /* 0x000fe20000000000 */
[----:B------:R-:W-:Y:S01]  /*0580*/  UMOV UR7, 0x1 ;  /* 0x0000000100077882 */ /* 0x000fe20000000000 */
[----:B------:R-:W-:Y:S02]  /*0590*/  ULEA UR8, UR37, UR8, 0x18 ;  /* 0x0000000825087291 */ /* 0x000fe4000f8ec0ff */
[----:B------:R-:W-:-:S04]  /*05a0*/  UIADD3 UR12, UPT, UPT, -UR7, 0x100000, URZ ;  /* 0x00100000070c7890 */ /* 0x000fc8000fffe1ff */
[----:B------:R-:W-:Y:S02]  /*05b0*/  USHF.L.U32 UR13, UR12, 0xb, URZ ;  /* 0x0000000b0c0d7899 */ /* 0x000fe400080006ff */
[----:B------:R-:W-:Y:S01]  /*05c0*/  USHF.L.U32 UR12, UR12, 0x1, URZ ;  /* 0x000000010c0c7899 */ /* 0x000fe200080006ff */
[----:B------:R-:W-:Y:S01]  /*05d0*/  ELECT P0, URZ, PT ;  /* 0x0000000000ff782f */ /* 0x000fe20003800000 */
[----:B------:R-:W3:Y:S10]  /*05e0*/  FENCE.VIEW.ASYNC.S ;  /* 0x00000000000073c6 */ /* 0x000ef40000000000 */
[----:B---3--:R3:W4:Y:S01]  /*05f0*/  SYNCS.EXCH.64 URZ, [UR8], UR12 ;  /* 0x0000000c08ff75b2 */ /* 0x0087220008000100 */
[----:B------:R3:W1:Y:S01]  /*0600*/  SYNCS.EXCH.64 URZ, [UR8+0x40], UR12 ;  /* 0x0000400c08ff75b2 */ /* 0x0006620008000100 */
        /* <DEDUP_REMOVED lines=13> */
[----:B------:R3:W1:Y:S02]  /*06e0*/  SYNCS.EXCH.64 URZ, [UR8+0x78], UR12 ;  /* 0x0000780c08ff75b2 */ /* 0x0006640008000100 */
[----:B---3--:R-:W-:Y:S01]  /*06f0*/  NOP ;  /* 0x0000000000007918 */ /* 0x008fe20000000000 */
.L_x_9:
[----:B------:R-:W3:Y:S01]  /*0700*/  SHFL.IDX PT, R0, R96, RZ, 0x1f ;  /* 0x00001fff60007589 */ /* 0x000ee200000e0000 */
[----:B------:R-:W-:Y:S01]  /*0710*/  NOP ;  /* 0x0000000000007918 */ /* 0x000fe20000000000 */
[----:B---3--:R-:W-:-:S13]  /*0720*/  ISETP.NE.AND P0, PT, R0, 0x1, PT ;  /* 0x000000010000780c */ /* 0x008fda0003f05270 */
[----:B------:R-:W-:Y:S05]  /*0730*/  @P0 BRA `(.L_x_10) ;  /* 0x0000000000540947 */ /* 0x000fea0003800000 */
[----:B------:R-:W-:Y:S01]  /*0740*/  UMOV UR9, 0x400 ;  /* 0x0000040000097882 */ /* 0x000fe20000000000 */
[----:B------:R-:W-:Y:S01]  /*0750*/  UMOV UR8, 0x20 ;  /* 0x0000002000087882 */ /* 0x000fe20000000000 */
[----:B------:R-:W-:Y:S01]  /*0760*/  UMOV UR7, 0x80 ;  /* 0x0000008000077882 */ /* 0x000fe20000000000 */
[----:B------:R-:W-:Y:S02]  /*0770*/  ULEA UR9, UR37, UR9, 0x18 ;  /* 0x0000000925097291 */ /* 0x000fe4000f8ec0ff */
[----:B------:R-:W-:-:S04]  /*0780*/  UIADD3 UR12, UPT, UPT, -UR8, 0x100000, URZ ;  /* 0x00100000080c7890 */ /* 0x000fc8000fffe1ff */
[----:B------:R-:W-:Y:S02]  /*0790*/  USHF.L.U32 UR13, UR12, 0xb, URZ ;  /* 0x0000000b0c0d7899 */ /* 0x000fe400080006ff */
[----:B------:R-:W-:Y:S02]  /*07a0*/  USHF.L.U32 UR12, UR12, 0x1, URZ ;  /* 0x000000010c0c7899 */ /* 0x000fe400080006ff */
[----:B------:R-:W-:-:S04]  /*07b0*/  UIADD3 UR14, UPT, UPT, -UR7, 0x100000, URZ ;  /* 0x00100000070e7890 */ /* 0x000fc8000fffe1ff */
[----:B------:R-:W-:Y:S02]  /*07c0*/  USHF.L.U32 UR15, UR14, 0xb, URZ ;  /* 0x0000000b0e0f7899 */ /* 0x000fe400080006ff */
[----:B------:R-:W-:Y:S01]  /*07d0*/  USHF.L.U32 UR14, UR14, 0x1, URZ ;  /* 0x000000010e0e7899 */ /* 0x000fe200080006ff */
[----:B------:R-:W-:Y:S01]  /*07e0*/  ELECT P0, URZ, PT ;  /* 0x0000000000ff782f */ /* 0x000fe20003800000 */
[----:B------:R-:W3:Y:S02]  /*07f0*/  FENCE.VIEW.ASYNC.S ;  /* 0x00000000000073c6 */ /* 0x000ee40000000000 */
[----:B---3--:R3:W1:Y:S08]  /*0800*/  SYNCS.EXCH.64 URZ, [UR9+0x80], UR12 ;  /* 0x0000800c09ff75b2 */ /* 0x0086700008000100 */
[----:B------:R3:W1:Y:S01]  /*0810*/  SYNCS.EXCH.64 URZ, [UR9+0xa0], UR14 ;  /* 0x0000a00e09ff75b2 */ /* 0x0006620008000100 */
[----:B------:R3:W1:Y:S01]  /*0820*/  SYNCS.EXCH.64 URZ, [UR9+0x88], UR12 ;  /* 0x0000880c09ff75b2 */ /* 0x0006620008000100 */
[----:B------:R3:W1:Y:S01]  /*0830*/  SYNCS.EXCH.64 URZ, [UR9+0xa8], UR14 ;  /* 0x0000a80e09ff75b2 */ /* 0x0006620008000100 */
[----:B------:R3:W1:Y:S01]  /*0840*/  SYNCS.EXCH.64 URZ, [UR9+0x90], UR12 ;  /* 0x0000900c09ff75b2 */ /* 0x0006620008000100 */
[----:B------:R3:W1:Y:S01]  /*0850*/  SYNCS.EXCH.64 URZ, [UR9+0xb0], UR14 ;  /* 0x0000b00e09ff75b2 */ /* 0x0006620008000100 */
[----:B------:R3:W1:Y:S01]  /*0860*/  SYNCS.EXCH.64 URZ, [UR9+0x98], UR12 ;  /* 0x0000980c09ff75b2 */ /* 0x0006620008000100 */
[----:B------:R3:W1:Y:S01]  /*0870*/  SYNCS.EXCH.64 URZ, [UR9+0xb8], UR14 ;  /* 0x0000b80e09ff75b2 */ /* 0x0006620008000100 */
[----:B------:R-:W-:Y:S01]  /*0880*/  NOP ;  /* 0x0000000000007918 */ /* 0x000fe20000000000 */
.L_x_10:
[----:B------:R-:W2:Y:S01]  /*0890*/  SHFL.IDX PT, R0, R96, RZ, 0x1f ;  /* 0x00001fff60007589 */ /* 0x000ea200000e0000 */
[----:B------:R-:W-:Y:S01]  /*08a0*/  NOP ;  /* 0x0000000000007918 */ /* 0x000fe20000000000 */
[----:B--2---:R-:W-:-:S13]  /*08b0*/  ISETP.NE.AND P0, PT, R0, 0x3, PT ;  /* 0x000000030000780c */ /* 0x004fda0003f05270 */
[----:B------:R-:W-:Y:S05]  /*08c0*/  @P0 BRA `(.L_x_11) ;  /* 0x00000000002c0947 */ /* 0x000fea0003800000 */
[----:B------:R-:W-:Y:S01]  /*08d0*/  UMOV UR8, 0x400 ;  /* 0x0000040000087882 */ /* 0x000fe20000000000 */
[----:B------:R-:W-:Y:S01]  /*08e0*/  UMOV UR7, 0x20 ;  /* 0x0000002000077882 */ /* 0x000fe20000000000 */
[----:B------:R-:W-:Y:S02]  /*08f0*/  ULEA UR8, UR37, UR8, 0x18 ;  /* 0x0000000825087291 */ /* 0x000fe4000f8ec0ff */
[----:B---3--:R-:W-:-:S04]  /*0900*/  UIADD3 UR12, UPT, UPT, -UR7, 0x100000, URZ ;  /* 0x00100000070c7890 */ /* 0x008fc8000fffe1ff */
[----:B------:R-:W-:Y:S02]  /*0910*/  USHF.L.U32 UR13, UR12, 0xb, URZ ;  /* 0x0000000b0c0d7899 */ /* 0x000fe400080006ff */
[----:B------:R-:W-:Y:S01]  /*0920*/  USHF.L.U32 UR12, UR12, 0x1, URZ ;  /* 0x000000010c0c7899 */ /* 0x000fe200080006ff */
[----:B------:R-:W-:Y:S01]  /*0930*/  ELECT P0, URZ, PT ;  /* 0x0000000000ff782f */ /* 0x000fe20003800000 */
[----:B------:R-:W2:Y:S10]  /*0940*/  FENCE.VIEW.ASYNC.S ;  /* 0x00000000000073c6 */ /* 0x000eb40000000000 */
[----:B--2---:R2:W3:Y:S01]  /*0950*/  SYNCS.EXCH.64 URZ, [UR8+0xc0], UR12 ;  /* 0x0000c00c08ff75b2 */ /* 0x0044e20008000100 */
[----:B------:R2:W1:Y:S01]  /*0960*/  SYNCS.EXCH.64 URZ, [UR8+0xc8], UR12 ;  /* 0x0000c80c08ff75b2 */ /* 0x0004620008000100 */
[----:B------:R-:W-:Y:S01]  /*0970*/  NOP ;  /* 0x0000000000007918 */ /* 0x000fe20000000000 */
.L_x_11:
[----:B------:R-:W4:Y:S01]  /*0980*/  SHFL.IDX PT, R0, R96, RZ, 0x1f ;  /* 0x00001fff60007589 */ /* 0x000f2200000e0000 */
[----:B------:R-:W-:Y:S01]  /*0990*/  NOP ;  /* 0x0000000000007918 */ /* 0x000fe20000000000 */
[----:B----4-:R-:W-:-:S13]  /*09a0*/  ISETP.NE.AND P0, PT, R0, 0x4, PT ;  /* 0x000000040000780c */ /* 0x010fda0003f05270 */
[----:B------:R-:W-:Y:S05]  /*09b0*/  @P0 BRA `(.L_x_12) ;  /* 0x0000000000480947 */ /* 0x000fea0003800000 */
[----:B---3--:R-:W-:Y:S01]  /*09c0*/  UMOV UR9, 0x1e0 ;  /* 0x000001e000097882 */ /* 0x008fe20000000000 */
[----:B--2---:R-:W-:Y:S01]  /*09d0*/  UMOV UR8, 0x400 ;  /* 0x0000040000087882 */ /* 0x004fe20000000000 */
[----:B------:R-:W-:Y:S01]  /*09e0*/  USEL UR9, UR9, 0x1a0, UP5 ;  /* 0x000001a009097887 */ /* 0x000fe2000a800000 */
        /* <DEDUP_REMOVED lines=9> */
[----:B------:R-:W2:Y:S02]  /*0a80*/  FENCE.VIEW.ASYNC.S ;  /* 0x00000000000073c6 */ /* 0x000ea40000000000 */
[----:B--2---:R4:W2:Y:S08]  /*0a90*/  SYNCS.EXCH.64 URZ, [UR8+0xd0], UR12 ;  /* 0x0000d00c08ff75b2 */ /* 0x0048b00008000100 */
[----:B------:R4:W3:Y:S01]  /*0aa0*/  SYNCS.EXCH.64 URZ, [UR8+0xe0], UR14 ;  /* 0x0000e00e08ff75b2 */ /* 0x0008e20008000100 */
[----:B------:R4:W1:Y:S01]  /*0ab0*/  SYNCS.EXCH.64 URZ, [UR8+0xd8], UR12 ;  /* 0x0000d80c08ff75b2 */ /* 0x0008620008000100 */
[----:B------:R4:W1:Y:S02]  /*0ac0*/  SYNCS.EXCH.64 URZ, [UR8+0xe8], UR14 ;  /* 0x0000e80e08ff75b2 */ /* 0x0008640008000100 */
[----:B----4-:R-:W-:Y:S01]  /*0ad0*/  NOP ;  /* 0x0000000000007918 */ /* 0x010fe20000000000 */
.L_x_12:
[----:B------:R-:W4:Y:S01]  /*0ae0*/  SHFL.IDX PT, R0, R96, RZ, 0x1f ;  /* 0x00001fff60007589 */ /* 0x000f2200000e0000 */
[----:B------:R-:W-:Y:S01]  /*0af0*/  NOP ;  /* 0x0000000000007918 */ /* 0x000fe20000000000 */
[----:B----4-:R-:W-:-:S13]  /*0b00*/  ISETP.NE.AND P0, PT, R0, 0x5, PT ;  /* 0x000000050000780c */ /* 0x010fda0003f05270 */
[----:B------:R-:W-:Y:S05]  /*0b10*/  @P0 BRA `(.L_x_13) ;  /* 0x0000000000540947 */ /* 0x000fea0003800000 */
[----:B---3--:R-:W-:Y:S01]  /*0b20*/  UMOV UR9, 0x400 ;  /* 0x0000040000097882 */ /* 0x008fe20000000000 */
[----:B--2---:R-:W-:Y:S01]  /*0b30*/  UMOV UR8, 0x1 ;  /* 0x0000000100087882 */ /* 0x004fe20000000000 */
        /* <DEDUP_REMOVED lines=13> */
[----:B------:R4:W1:Y:S01]  /*0c10*/  SYNCS.EXCH.64 URZ, [UR9+0x118], UR14 ;  /* 0x0001180e09ff75b2 */ /* 0x0008620008000100 */
[----:B------:R4:W1:Y:S01]  /*0c20*/  SYNCS.EXCH.64 URZ, [UR9+0x100], UR12 ;  /* 0x0001000c09ff75b2 */ /* 0x0008620008000100 */
[----:B------:R4:W1:Y:S01]  /*0c30*/  SYNCS.EXCH.64 URZ, [UR9+0x120], UR14 ;  /* 0x0001200e09ff75b2 */ /* 0x0008620008000100 */
[----:B------:R4:W1:Y:S01]  /*0c40*/  SYNCS.EXCH.64 URZ, [UR9+0x108], UR12 ;  /* 0x0001080c09ff75b2 */ /* 0x0008620008000100 */
[----:B------:R4:W1:Y:S02]  /*0c50*/  SYNCS.EXCH.64 URZ, [UR9+0x128], UR14 ;  /* 0x0001280e09ff75b2 */ /* 0x0008640008000100 */
[----:B----4-:R-:W-:Y:S01]  /*0c60*/  NOP ;  /* 0x0000000000007918 */ /* 0x010fe20000000000 */
.L_x_13:
[----:B------:R-:W4:Y:S01]  /*0c70*/  SHFL.IDX PT, R0, R96, RZ, 0x1f ;  /* 0x00001fff60007589 */ /* 0x000f2200000e0000 */
[----:B------:R-:W-:Y:S01]  /*0c80*/  ISETP.NE.OR P1, PT, RZ, UR10, !P1 ;  /* 0x0000000aff007c0c */ /* 0x000fe2000cf25670 */
[----:B------:R-:W-:Y:S01]  /*0c90*/  NOP ;  /* 0x0000000000007918 */ /* 0x000fe20000000000 */
[----:B----4-:R-:W-:-:S13]  /*0ca0*/  ISETP.NE.AND P0, PT, R0, 0x3, PT ;  /* 0x000000030000780c */ /* 0x010fda0003f05270 */
[----:B------:R-:W-:Y:S05]  /*0cb0*/  @P0 BRA `(.L_x_14) ;  /* 0x0000000000340947 */ /* 0x000fea0003800000 */
[----:B--2---:R-:W-:Y:S01]  /*0cc0*/  UMOV UR8, 0x400 ;  /* 0x0000040000087882 */ /* 0x004fe20000000000 */
[----:B------:R-:W-:Y:S01]  /*0cd0*/  UMOV UR7, 0x20 ;  /* 0x0000002000077882 */ /* 0x000fe20000000000 */
[----:B------:R-:W-:Y:S02]  /*0ce0*/  ULEA UR8, UR37, UR8, 0x18 ;  /* 0x0000000825087291 */ /* 0x000fe4000f8ec0ff */
[----:B---3--:R-:W-:-:S04]  /*0cf0*/  UIADD3 UR12, UPT, UPT, -UR7, 0x100000, URZ ;  /* 0x00100000070c7890 */ /* 0x008fc8000fffe1ff */
[----:B------:R-:W-:Y:S02]  /*0d00*/  USHF.L.U32 UR13, UR12, 0xb, URZ ;  /* 0x0000000b0c0d7899 */ /* 0x000fe400080006ff */
[----:B------:R-:W-:Y:S01]  /*0d10*/  USHF.L.U32 UR12, UR12, 0x1, URZ ;  /* 0x000000010c0c7899 */ /* 0x000fe200080006ff */
[----:B------:R-:W-:Y:S01]  /*0d20*/  ELECT P0, URZ, PT ;  /* 0x0000000000ff782f */ /* 0x000fe20003800000 */
[----:B------:R-:W2:Y:S10]  /*0d30*/  FENCE.VIEW.ASYNC.S ;  /* 0x00000000000073c6 */ /* 0x000eb40000000000 */
[----:B--2---:R4:W2:Y:S01]  /*0d40*/  SYNCS.EXCH.64 URZ, [UR8+0x130], UR12 ;  /* 0x0001300c08ff75b2 */ /* 0x0048a20008000100 */
[----:B------:R4:W3:Y:S01]  /*0d50*/  SYNCS.EXCH.64 URZ, [UR8+0x140], UR12 ;  /* 0x0001400c08ff75b2 */ /* 0x0008e20008000100 */
[----:B------:R4:W1:Y:S01]  /*0d60*/  SYNCS.EXCH.64 URZ, [UR8+0x138], UR12 ;  /* 0x0001380c08ff75b2 */ /* 0x0008620008000100 */
[----:B------:R4:W1:Y:S02]  /*0d70*/  SYNCS.EXCH.64 URZ, [UR8+0x148], UR12 ;  /* 0x0001480c08ff75b2 */ /* 0x0008640008000100 */
[----:B----4-:R-:W-:Y:S01]  /*0d80*/  NOP ;  /* 0x0000000000007918 */ /* 0x010fe20000000000 */
.L_x_14:
[----:B------:R-:W-:Y:S01]  /*0d90*/  VOTEU.ALL UP1, P1 ;  /* 0x0000000000ff7886 */ /* 0x000fe20000820000 */
[----:B--2---:R-:W2:Y:S01]  /*0da0*/  LDCU UR8, c[0x0][0x36c] ;  /* 0x00006d80ff0877ac */ /* 0x004ea20008000800 */
[----:B------:R-:W-:Y:S01]  /*0db0*/  NOP ;  /* 0x0000000000007918 */ /* 0x000fe20000000000 */
[----:B------:R-:W-:Y:S01]  /*0dc0*/  LOP3.LUT R10, R105, 0x1f, RZ, 0xc0, !PT ;  /* 0x0000001f690a7812 */ /* 0x000fe200078ec0ff */
[----:B---3--:R-:W-:Y:S01]  /*0dd0*/  UMOV UR12, 0x20 ;  /* 0x00000020000c7882 */ /* 0x008fe20000000000 */
[----:B------:R-:W-:Y:S01]  /*0de0*/  @!UP1 UMOV UR7, 0x400 ;  /* 0x0000040000079882 */ /* 0x000fe20000000000 */
[----:B------:R-:W-:-:S04]  /*0df0*/  @!UP1 UIADD3 UR12, UPT, UPT, -UR12, 0x100000, URZ ;  /* 0x001000000c0c9890 */ /* 0x000fc8000fffe1ff */
[----:B------:R-:W-:Y:S02]  /*0e00*/  @!UP1 USHF.L.U32 UR13, UR12, 0xb, URZ ;  /* 0x0000000b0c0d9899 */ /* 0x000fe400080006ff */
[----:B------:R-:W-:Y:S02]  /*0e10*/  @!UP1 USHF.L.U32 UR12, UR12, 0x1, URZ ;  /* 0x000000010c0c9899 */ /* 0x000fe400080006ff */
[----:B------:R-:W-:Y:S01]  /*0e20*/  @!UP1 ULEA UR7, UR37, UR7, 0x18 ;  /* 0x0000000725079291 */ /* 0x000fe2000f8ec0ff */
[----:B------:R-:W-:Y:S01]  /*0e30*/  VOTEU.ALL UP1, P1 ;  /* 0x0000000000ff7886 */ /* 0x000fe20000820000 */
[----:B------:R-:W-:Y:S01]  /*0e40*/  UISETP.NE.AND UP4, UPT, UR10, URZ, UPT ;  /* 0x000000ff0a00728c */ /* 0x000fe2000bf85270 */
[----:B------:R-:W3:Y:S09]  /*0e50*/  FENCE.VIEW.ASYNC.S ;  /* 0x00000000000073c6 */ /* 0x000ef20000000000 */
[----:B---3--:R3:W4:Y:S01]  /*0e60*/  @!UP1 SYNCS.EXCH.64 URZ, [UR7+0x150], UR12 ;  /* 0x0001500c07ff95b2 */ /* 0x0087220008000100 */
[----:B--2---:R-:W-:-:S09]  /*0e70*/  UISETP.EQ.U32.AND UP1, UPT, UR8, 0x1, UPT ;  /* 0x000000010800788c */ /* 0x004fd2000bf22070 */
[----:B------:R-:W-:Y:S05]  /*0e80*/  BRA.U !UP1, `(.L_x_15) ;  /* 0x0000000109087547 */ /* 0x000fea000b800000 */
[----:B-1--4-:R-:W-:Y:S01]  /*0e90*/  UCGABAR_ARV ;  /* 0x00000000000079c7 */ /* 0x012fe20008000000 */
[----:B------:R-:W-:Y:S05]  /*0ea0*/  BRA `(.L_x_16) ;  /* 0x0000000000047947 */ /* 0x000fea0003800000 */
.L_x_15:
[----:B-1--4-:R-:W-:Y:S01]  /*0eb0*/  NOP ;  /* 0x0000000000007918 */ /* 0x012fe20000000000 */
.L_x_16:
[----:B------:R-:W1:Y:S01]  /*0ec0*/  S2R R15, SR_CTAID.Y ;  /* 0x00000000000f7919 */ /* 0x000e620000002600 */
[----:B------:R-:W-:-:S05]  /*0ed0*/  CS2R.32 R91, SR_CgaSize ;  /* 0x00000000005b7805 */ /* 0x000fca0000008a00 */
[----:B------:R-:W-:-:S05]  /*0ee0*/  IMAD R91, R91, -0xa0, RZ ;  /* 0xffffff605b5b7824 */ /* 0x000fca00078e02ff */
[----:B---3--:R-:W-:-:S14]  /*0ef0*/  R2UR UR7, R91 ;  /* 0x000000005b0772ca */ /* 0x008fdc00000e0000 */
[----:B------:R-:W2:Y:S01]  /*0f00*/  LDCU UR7, c[0x0][UR7+0x2b4] ;  /* 0x00005680070777ac */ /* 0x000ea20008000800 */
[----:B------:R-:W-:-:S05]  /*0f10*/  CS2R.32 R0, SR_CgaSize ;  /* 0x0000000000007805 */ /* 0x000fca0000008a00 */
[----:B------:R-:W-:-:S06]  /*0f20*/  IMAD R0, R0, -0xa0, RZ ;  /* 0xffffff6000007824 */ /* 0x000fcc00078e02ff */
[----:B------:R-:W3:Y:S01]  /*0f30*/  LDC R0, c[0x0][R0+0x2a4] ;  /* 0x0000a90000007b82 */ /* 0x000ee20000000800 */
[----:B------:R-:W-:Y:S01]  /*0f40*/  PRMT R8, RZ, 0x7610, R8 ;  /* 0x00007610ff087816 */ /* 0x000fe20000000008 */
[----:B------:R-:W4:Y:S01]  /*0f50*/  S2R R9, SR_CTAID.X ;  /* 0x0000000000097919 */ /* 0x000f220000002500 */
[----:B------:R-:W-:-:S05]  /*0f60*/  CS2R.32 R91, SR_CgaSize ;  /* 0x00000000005b7805 */ /* 0x000fca0000008a00 */
[----:B------:R-:W-:-:S05]  /*0f70*/  IMAD R91, R91, -0xa0, RZ ;  /* 0xffffff605b5b7824 */ /* 0x000fca00078e02ff */
[----:B------:R-:W-:-:S14]  /*0f80*/  R2UR UR8, R91 ;  /* 0x000000005b0872ca */ /* 0x000fdc00000e0000 */
[----:B------:R-:W3:Y:S01]  /*0f90*/  LDCU UR8, c[0x0][UR8+0x2b0] ;  /* 0x00005600080877ac */ /* 0x000ee20008000800 */
[----:B------:R-:W-:Y:S01]  /*0fa0*/  UISETP.NE.AND UP2, UPT, UR10, 0x2, UPT ;  /* 0x000000020a00788c */ /* 0x000fe2000bf45270 */
[----:B------:R-:W2:Y:S01]  /*0fb0*/  LDC R11, c[0x0][0xb24] ;  /* 0x0002c900ff0b7b82 */ /* 0x000ea20000000800 */
[----:B------:R-:W-:-:S05]  /*0fc0*/  CS2R.32 R2, SR_CgaSize ;  /* 0x0000000000027805 */ /* 0x000fca0000008a00 */
[----:B------:R-:W-:-:S06]  /*0fd0*/  IMAD R2, R2, -0xa0, RZ ;  /* 0xffffff6002027824 */ /* 0x000fcc00078e02ff */
[----:B------:R-:W3:Y:S08]  /*0fe0*/  LDC R2, c[0x0][R2+0x2a0] ;  /* 0x0000a80002027b82 */ /* 0x000ef00000000800 */
[----:B------:R-:W3:Y:S01]  /*0ff0*/  LDC R40, c[0x0][0xb24] ;  /* 0x0002c900ff287b82 */ /* 0x000ee20000000800 */
[----:B-1----:R-:W-:-:S07]  /*1000*/  I2FP.F32.U32 R90, R15 ;  /* 0x0000000f005a7245 */ /* 0x002fce0000201000 */
[----:B------:R-:W1:Y:S01]  /*1010*/  S2UR UR36, SR_CTAID.Z ;  /* 0x00000000002479c3 */ /* 0x000e620000002700 */
[----:B--2---:R-:W-:Y:S01]  /*1020*/  ISETP.GE.AND P0, PT, R11, 0x1, PT ;  /* 0x000000010b00780c */ /* 0x004fe20003f06270 */
[----:B----4-:R-:W-:Y:S01]  /*1030*/  IMAD.MOV.U32 R14, RZ, RZ, R9 ;  /* 0x000000ffff0e7224 */ /* 0x010fe200078e0009 */
[----:B------:R-:W-:Y:S01]  /*1040*/  I2FP.F32.U32 R91, R9 ;  /* 0x00000009005b7245 */ /* 0x000fe20000201000 */
[----:B------:R-:W-:Y:S01]  /*1050*/  FMUL R90, R90, UR7 ;  /* 0x000000075a5a7c20 */ /* 0x000fe20008400000 */
[----:B------:R-:W2:Y:S03]  /*1060*/  LDCU UR7, c[0x0][0xb30] ;  /* 0x00016600ff0777ac */ /* 0x000ea60008000800 */
[----:B---3--:R-:W-:Y:S02]  /*1070*/  FMUL R91, R91, UR8 ;  /* 0x000000085b5b7c20 */ /* 0x008fe40008400000 */
[----:B------:R-:W3:Y:S08]  /*1080*/  F2I.U32.TRUNC.NTZ R90, R90 ;  /* 0x0000005a005a7305 */ /* 0x000ef0000020f000 */
[----:B------:R-:W4:Y:S01]  /*1090*/  F2I.U32.TRUNC.NTZ R91, R91 ;  /* 0x0000005b005b7305 */ /* 0x000f22000020f000 */
[----:B--2---:R-:W-:Y:S01]  /*10a0*/  UISETP.NE.AND UP3, UPT, UR7, 0x1, UPT ;  /* 0x000000010700788c */ /* 0x004fe2000bf65270 */
[----:B---3--:R-:W-:-:S05]  /*10b0*/  IADD3 R90, PT, PT, -R90, RZ, RZ ;  /* 0x000000ff5a5a7210 */ /* 0x008fca0007ffe1ff */
[----:B------:R-:W-:Y:S01]  /*10c0*/  IMAD R90, R0, R90, R15 ;  /* 0x0000005a005a7224 */ /* 0x000fe200078e020f */
[----:B------:R-:W-:Y:S01]  /*10d0*/  PRMT R0, RZ, 0x7610, R0 ;  /* 0x00007610ff007816 */ /* 0x000fe20000000000 */
[----:B----4-:R-:W-:-:S04]  /*10e0*/  IMAD.MOV R91, RZ, RZ, -R91 ;  /* 0x000000ffff5b7224 */ /* 0x010fc800078e0a5b */
[----:B------:R-:W-:Y:S01]  /*10f0*/  IMAD R91, R2, R91, R9 ;  /* 0x0000005b025b7224 */ /* 0x000fe200078e0209 */
[----:B-1----:R-:W-:Y:S06]  /*1100*/  BRA.U UP4, `(.L_x_17) ;  /* 0x0000000104247547 */ /* 0x002fec000b800000 */
[----:B------:R-:W-:Y:S01]  /*1110*/  ISETP.NE.AND P1, PT, R90, RZ, PT ;  /* 0x000000ff5a00720c */ /* 0x000fe20003f25270 */
[----:B------:R-:W-:Y:S01]  /*1120*/  IMAD.MOV.U32 R0, RZ, RZ, 0x3 ;  /* 0x00000003ff007424 */ /* 0x000fe200078e00ff */
[C---:B------:R-:W-:Y:S02]  /*1130*/  LOP3.LUT R2, R91.reuse, 0xfffffffe, RZ, 0xc0, !PT ;  /* 0xfffffffe5b027812 */ /* 0x040fe400078ec0ff */
[----:B------:R-:W-:Y:S02]  /*1140*/  ISETP.LT.U32.OR P1, PT, R91, 0x2, !P1 ;  /* 0x000000025b00780c */ /* 0x000fe40004f21470 */
[----:B------:R-:W-:Y:S02]  /*1150*/  SHF.L.U32 R0, R0, R2, RZ ;  /* 0x0000000200007219 */ /* 0x000fe400000006ff */
[----:B------:R-:W-:Y:S02]  /*1160*/  SEL R4, RZ, 0x1, !P1 ;  /* 0x00000001ff047807 */ /* 0x000fe40004800000 */
[----:B------:R-:W-:-:S05]  /*1170*/  SEL R3, RZ, 0x2, !P1 ;  /* 0x00000002ff037807 */ /* 0x000fca0004800000 */
[----:B------:R-:W-:-:S05]  /*1180*/  IMAD.IADD R3, R4, 0x1, R3 ;  /* 0x0000000104037824 */ /* 0x000fca00078e0203 */
[----:B------:R-:W-:Y:S02]  /*1190*/  PRMT R8, R3, 0x7610, R8 ;  /* 0x0000761003087816 */ /* 0x000fe40000000008 */
.L_x_17:
[----:B------:R-:W-:Y:S05]  /*11a0*/  @!P0 BRA `(.L_x_18) ;  /* 0x0000000000b88947 */ /* 0x000fea0003800000 */
[----:B------:R-:W1:Y:S01]  /*11b0*/  LDC.64 R4, c[0x0][0xb18] ;  /* 0x0002c600ff047b82 */ /* 0x000e620000000a00 */
[----:B------:R-:W-:-:S07]  /*11c0*/  ISETP.NE.AND P0, PT, R11, 0x1, PT ;  /* 0x000000010b00780c */ /* 0x000fce0003f05270 */
[----:B------:R-:W2:Y:S08]  /*11d0*/  LDC R14, c[0x0][0xb0c] ;  /* 0x0002c300ff0e7b82 */ /* 0x000eb00000000800 */
[----:B------:R-:W3:Y:S08]  /*11e0*/  LDC R16, c[0x0][0x370] ;  /* 0x0000dc00ff107b82 */ /* 0x000ef00000000800 */
[----:B------:R-:W4:Y:S01]  /*11f0*/  LDC R13, c[0x0][0x374] ;  /* 0x0000dd00ff0d7b82 */ /* 0x000f220000000800 */
[----:B-1----:R-:W-:-:S07]  /*1200*/  ISETP.NE.AND P1, PT, R4, 0x1, PT ;  /* 0x000000010400780c */ /* 0x002fce0003f25270 */
[----:B------:R-:W3:Y:S01]  /*1210*/  LDC.64 R6, c[0x0][0xb10] ;  /* 0x0002c400ff067b82 */ /* 0x000ee20000000a00 */
[----:B--2---:R-:W-:-:S07]  /*1220*/  ISETP.NE.AND P2, PT, R14, 0x1, PT ;  /* 0x000000010e00780c */ /* 0x004fce0003f45270 */
[----:B------:R-:W1:Y:S08]  /*1230*/  LDC R12, c[0x0][0xb20] ;  /* 0x0002c800ff0c7b82 */ /* 0x000e700000000800 */
[----:B------:R-:W2:Y:S01]  /*1240*/  LDC.64 R2, c[0x0][0xb28] ;  /* 0x0002ca00ff027b82 */ /* 0x000ea20000000a00 */
[----:B----4-:R-:W-:-:S04]  /*1250*/  IMAD.HI.U32 R17, R13, R5, RZ ;  /* 0x000000050d117227 */ /* 0x010fc800078e00ff */
[----:B------:R-:W-:-:S04]  /*1260*/  IMAD.HI.U32 R5, R15, R5, RZ ;  /* 0x000000050f057227 */ /* 0x000fc800078e00ff */
[----:B---3--:R-:W-:-:S05]  /*1270*/  IMAD.HI.U32 R18, R16, R6, RZ ;  /* 0x0000000610127227 */ /* 0x008fca00078e00ff */
[-C--:B------:R-:W-:Y:S01]  /*1280*/  @P2 SHF.R.U32.HI R16, RZ, R7.reuse, R18 ;  /* 0x00000007ff102219 */ /* 0x080fe20000011612 */
[----:B------:R-:W-:Y:S01]  /*1290*/  IMAD.HI.U32 R18, R9, R6, RZ ;  /* 0x0000000609127227 */ /* 0x000fe200078e00ff */
[-C--:B-1----:R-:W-:Y:S02]  /*12a0*/  @P1 SHF.R.U32.HI R13, RZ, R12.reuse, R17 ;  /* 0x0000000cff0d1219 */ /* 0x082fe40000011611 */
[----:B------:R-:W-:Y:S02]  /*12b0*/  SHF.R.U32.HI R5, RZ, R12, R5 ;  /* 0x0000000cff057219 */ /* 0x000fe40000011605 */
[----:B------:R-:W-:Y:S02]  /*12c0*/  SHF.R.U32.HI R18, RZ, R7, R18 ;  /* 0x00000007ff127219 */ /* 0x000fe40000011612 */
[----:B------:R-:W-:Y:S01]  /*12d0*/  SEL R5, R15, R5, !P1 ;  /* 0x000000050f057207 */ /* 0x000fe20004800000 */
[----:B--2---:R-:W-:Y:S01]  /*12e0*/  IMAD.HI.U32 R17, R13, R2, RZ ;  /* 0x000000020d117227 */ /* 0x004fe200078e00ff */
[----:B------:R-:W-:-:S03]  /*12f0*/  SEL R18, R9, R18, !P2 ;  /* 0x0000001209127207 */ /* 0x000fc60005000000 */
[----:B------:R-:W-:Y:S01]  /*1300*/  IMAD.HI.U32 R6, R16, R2, RZ ;  /* 0x0000000210067227 */ /* 0x000fe200078e00ff */
[----:B------:R-:W-:-:S04]  /*1310*/  @P0 SHF.R.U32.HI R13, RZ, R3, R17 ;  /* 0x00000003ff0d0219 */ /* 0x000fc80000011611 */
[----:B------:R-:W-:Y:S01]  /*1320*/  @P0 SHF.R.U32.HI R16, RZ, R3, R6 ;  /* 0x00000003ff100219 */ /* 0x000fe20000011606 */
[----:B------:R-:W-:-:S04]  /*1330*/  IMAD R13, R13, R11, RZ ;  /* 0x0000000b0d0d7224 */ /* 0x000fc800078e02ff */
[----:B------:R-:W-:Y:S01]  /*1340*/  IMAD R6, R16, R11, RZ ;  /* 0x0000000b10067224 */ /* 0x000fe200078e02ff */
[----:B------:R-:W-:-:S04]  /*1350*/  ISETP.GE.AND P1, PT, R5, R13, PT ;  /* 0x0000000d0500720c */ /* 0x000fc80003f26270 */
[----:B------:R-:W-:Y:S01]  /*1360*/  ISETP.GE.OR P1, PT, R18, R6, P1 ;  /* 0x000000061200720c */ /* 0x000fe20000f26670 */
[----:B------:R-:W-:-:S05]  /*1370*/  IMAD.HI.U32 R6, R5, R2, RZ ;  /* 0x0000000205067227 */ /* 0x000fca00078e00ff */
[----:B------:R-:W-:-:S04]  /*1380*/  SHF.R.U32.HI R6, RZ, R3, R6 ;  /* 0x00000003ff067219 */ /* 0x000fc80000011606 */
[----:B------:R-:W-:-:S03]  /*1390*/  SEL R6, R5, R6, !P0 ;  /* 0x0000000605067207 */ /* 0x000fc60004000000 */
[----:B------:R-:W-:Y:S01]  /*13a0*/  @!P1 IMAD.HI.U32 R7, R18, R2, RZ ;  /* 0x0000000212079227 */ /* 0x000fe200078e00ff */
[----:B------:R-:W-:-:S04]  /*13b0*/  IADD3 R2, PT, PT, -R6, RZ, RZ ;  /* 0x000000ff06027210 */ /* 0x000fc80007ffe1ff */
[----:B------:R-:W-:Y:S01]  /*13c0*/  @!P1 SHF.R.U32.HI R3, RZ, R3, R7 ;  /* 0x00000003ff039219 */ /* 0x000fe20000011607 */
[----:B------:R-:W-:Y:S01]  /*13d0*/  IMAD R2, R11, R2, R5 ;  /* 0x000000020b027224 */ /* 0x000fe200078e0205 */
[----:B------:R-:W-:Y:S02]  /*13e0*/  IADD3 R7, PT, PT, -R5, RZ, RZ ;  /* 0x000000ff05077210 */ /* 0x000fe40007ffe1ff */
[----:B------:R-:W-:-:S03]  /*13f0*/  @!P1 SEL R3, R18, R3, !P0 ;  /* 0x0000000312039207 */ /* 0x000fc60004000000 */
[----:B------:R-:W-:Y:S02]  /*1400*/  IMAD R7, R4, R7, R15 ;  /* 0x0000000704077224 */ /* 0x000fe400078e020f */
[--C-:B------:R-:W-:Y:S02]  /*1410*/  @!P1 IMAD.IADD R6, R6, 0x1, -R3.reuse ;  /* 0x0000000106069824 */ /* 0x100fe400078e0a03 */
[----:B------:R-:W-:Y:S01]  /*1420*/  @!P1 IMAD R3, R2, R16, R3 ;  /* 0x0000001002039224 */ /* 0x000fe200078e0203 */
[----:B------:R-:W-:Y:S01]  /*1430*/  IADD3 R2, PT, PT, -R18, RZ, RZ ;  /* 0x000000ff12027210 */ /* 0x000fe20007ffe1ff */
[----:B------:R-:W-:Y:S02]  /*1440*/  @!P1 IMAD R5, R6, R11, R18 ;  /* 0x0000000b06059224 */ /* 0x000fe400078e0212 */
[----:B------:R-:W-:Y:S02]  /*1450*/  @!P1 IMAD.MOV.U32 R18, RZ, RZ, R3 ;  /* 0x000000ffff129224 */ /* 0x000fe400078e0003 */
[----:B------:R-:W-:-:S02]  /*1460*/  IMAD R2, R14, R2, R9 ;  /* 0x000000020e027224 */ /* 0x000fc400078e0209 */
[----:B------:R-:W-:Y:S02]  /*1470*/  IMAD R15, R5, R4, R7 ;  /* 0x00000004050f7224 */ /* 0x000fe400078e0207 */
[----:B------:R-:W-:Y:S02]  /*1480*/  IMAD R14, R18, R14, R2 ;  /* 0x0000000e120e7224 */ /* 0x000fe400078e0202 */
.L_x_18:
[----:B------:R-:W-:Y:S05]  /*1490*/  BRA.U UP3, `(.L_x_19) ;  /* 0x0000000103407547 */ /* 0x000fea000b800000 */
[----:B------:R-:W1:Y:S08]  /*14a0*/  LDC.64 R4, c[0x0][0xb10] ;  /* 0x0002c400ff047b82 */ /* 0x000e700000000a00 */
[----:B------:R-:W2:Y:S08]  /*14b0*/  LDC.64 R2, c[0x0][0xb18] ;  /* 0x0002c600ff027b82 */ /* 0x000eb00000000a00 */
[----:B------:R-:W3:Y:S08]  /*14c0*/  LDC R6, c[0x0][0xb20] ;  /* 0x0002c800ff067b82 */ /* 0x000ef00000000800 */
[----:B------:R-:W4:Y:S01]  /*14d0*/  LDC R7, c[0x0][0xb0c] ;  /* 0x0002c300ff077b82 */ /* 0x000f220000000800 */
[----:B-1----:R-:W-:-:S05]  /*14e0*/  IMAD.HI.U32 R4, R14, R4, RZ ;  /* 0x000000040e047227 */ /* 0x002fca00078e00ff */
[----:B------:R-:W-:Y:S01]  /*14f0*/  SHF.R.U32.HI R4, RZ, R5, R4 ;  /* 0x00000005ff047219 */ /* 0x000fe20000011604 */
[----:B--2---:R-:W-:Y:S01]  /*1500*/  IMAD.HI.U32 R3, R15, R3, RZ ;  /* 0x000000030f037227 */ /* 0x004fe200078e00ff */
[----:B------:R-:W-:-:S04]  /*1510*/  ISETP.NE.AND P0, PT, R2, 0x1, PT ;  /* 0x000000010200780c */ /* 0x000fc80003f05270 */
[----:B---3--:R-:W-:-:S04]  /*1520*/  SHF.R.U32.HI R3, RZ, R6, R3 ;  /* 0x00000006ff037219 */ /* 0x008fc80000011603 */
[----:B------:R-:W-:Y:S02]  /*1530*/  SEL R3, R15, R3, !P0 ;  /* 0x000000030f037207 */ /* 0x000fe40004000000 */
[----:B----4-:R-:W-:-:S04]  /*1540*/  ISETP.NE.AND P1, PT, R7, 0x1, PT ;  /* 0x000000010700780c */ /* 0x010fc80003f25270 */
[----:B------:R-:W-:-:S05]  /*1550*/  SEL R5, R14, R4, !P1 ;  /* 0x000000040e057207 */ /* 0x000fca0004800000 */
[----:B------:R-:W-:Y:S02]  /*1560*/  IMAD.IADD R4, R3, 0x1, -R5 ;  /* 0x0000000103047824 */ /* 0x000fe400078e0a05 */
[----:B------:R-:W-:Y:S02]  /*1570*/  IMAD.IADD R3, R5, 0x1, -R3 ;  /* 0x0000000105037824 */ /* 0x000fe400078e0a03 */
[----:B------:R-:W-:Y:S02]  /*1580*/  IMAD R14, R4, R7, R14 ;  /* 0x00000007040e7224 */ /* 0x000fe400078e020e */
[----:B------:R-:W-:Y:S02]  /*1590*/  IMAD R15, R3, R2, R15 ;  /* 0x00000002030f7224 */ /* 0x000fe400078e020f */
.L_x_19:
[----:B------:R-:W-:Y:S05]  /*15a0*/  BRA.U !UP1, `(.L_x_20) ;  /* 0x00000001090c7547 */ /* 0x000fea000b800000 */
[----:B------:R-:W-:Y:S01]  /*15b0*/  UCGABAR_WAIT ;  /* 0x0000000000007dc7 */ /* 0x000fe20008000000 */
[----:B------:R-:W-:Y:S01]  /*15c0*/  CCTL.IVALL ;  /* 0x00000000ff00798f */ /* 0x000fe20002000000 */
[----:B------:R-:W-:Y:S05]  /*15d0*/  BRA `(.L_x_21) ;  /* 0x0000000000047947 */ /* 0x000fea0003800000 */
.L_x_20:
[----:B------:R-:W-:Y:S06]  /*15e0*/  BAR.SYNC.DEFER_BLOCKING 0x0 ;  /* 0x0000000000007b1d */ /* 0x000fec0000010000 */
.L_x_21:
[----:B------:R-:W-:Y:S05]  /*15f0*/  BRA.U UP2, `(.L_x_22) ;  /* 0x0000001502447547 */ /* 0x000fea000b800000 */
[----:B------:R-:W1:Y:S01]  /*1600*/  LDCU UR4, c[0x0][0x38c] ;  /* 0x00007180ff0477ac */ /* 0x000e620008000800 */
[----:B------:R-:W2:Y:S01]  /*1610*/  LDC R8, c[0x0][0x370] ;  /* 0x0000dc00ff087b82 */ /* 0x000ea20000000800 */
[C---:B------:R-:W-:Y:S01]  /*1620*/  IMAD.SHL.U32 R19, R9.reuse, 0x40, RZ ;  /* 0x0000004009137824 */ /* 0x040fe200078e00ff */
[----:B------:R-:W-:Y:S01]  /*1630*/  PLOP3.LUT P1, PT, PT, PT, UP5, 0x80, 0x8 ;  /* 0x000000000008781c */ /* 0x000fe20003f2f058 */
[----:B------:R-:W-:Y:S01]  /*1640*/  UISETP.NE.AND UP1, UPT, UR10, URZ, UPT ;  /* 0x000000ff0a00728c */ /* 0x000fe2000bf25270 */
[----:B------:R-:W-:Y:S01]  /*1650*/  ISETP.NE.AND P4, PT, R10, RZ, P5 ;  /* 0x000000ff0a00720c */ /* 0x000fe20002f85270 */
[----:B------:R-:W-:Y:S01]  /*1660*/  IMAD.SHL.U32 R18, R9, 0x80, RZ ;  /* 0x0000008009127824 */ /* 0x000fe200078e00ff */
[----:B------:R-:W-:Y:S01]  /*1670*/  PLOP3.LUT P1, PT, P1, PT, PT, 0x8, 0x80 ;  /* 0x000000000080781c */ /* 0x000fe20000f2e170 */
[----:B------:R-:W-:Y:S01]  /*1680*/  IMAD.MOV.U32 R17, RZ, RZ, 0x1 ;  /* 0x00000001ff117424 */ /* 0x000fe200078e00ff */
[----:B------:R-:W3:Y:S01]  /*1690*/  LDC R0, c[0x0][0x374] ;  /* 0x0000dd00ff007b82 */ /* 0x000ee20000000800 */
[----:B------:R-:W-:Y:S01]  /*16a0*/  IMAD.MOV.U32 R16, RZ, RZ, RZ ;  /* 0x000000ffff107224 */ /* 0x000fe200078e00ff */
[----:B------:R-:W-:Y:S01]  /*16b0*/  CS2R R12, SRZ ;  /* 0x00000000000c7805 */ /* 0x000fe2000001ff00 */
[----:B------:R-:W-:Y:S01]  /*16c0*/  IMAD.MOV.U32 R11, RZ, RZ, 0x1 ;  /* 0x00000001ff0b7424 */ /* 0x000fe200078e00ff */
[----:B------:R-:W-:Y:S01]  /*16d0*/  LOP3.LUT R19, R19, 0x40, RZ, 0xc0, !PT ;  /* 0x0000004013137812 */ /* 0x000fe200078ec0ff */
[----:B------:R-:W4:Y:S01]  /*16e0*/  LDCU.64 UR14, c[0x0][0x348] ;  /* 0x00006900ff0e77ac */ /* 0x000f220008000a00 */
[----:B-1----:R-:W-:-:S02]  /*16f0*/  UIADD3 UR5, UPT, UPT, UR4, 0x3f, URZ ;  /* 0x0000003f04057890 */ /* 0x002fc4000fffe0ff */
[----:B------:R-:W-:Y:S02]  /*1700*/  USEL UR22, UR6, 0x2, UP1 ;  /* 0x0000000206167887 */ /* 0x000fe40008800000 */
[----:B------:R-:W-:Y:S01]  /*1710*/  USHF.R.S32.HI UR7, URZ, 0x1f, UR5 ;  /* 0x0000001fff077899 */ /* 0x000fe20008011405 */
[----:B------:R-:W-:-:S03]  /*1720*/  UMOV UR23, URZ ;  /* 0x000000ff00177c82 */ /* 0x000fc60008000000 */
[----:B------:R-:W-:Y:S02]  /*1730*/  ULEA.HI UR7, UR7, UR5, URZ, 0x6 ;  /* 0x0000000507077291 */ /* 0x000fe4000f8f30ff */
[----:B------:R-:W-:Y:S02]  /*1740*/  UIADD3 UR5, UPT, UPT, UR4, -0x1, URZ ;  /* 0xffffffff04057890 */ /* 0x000fe4000fffe0ff */
[----:B------:R-:W-:Y:S02]  /*1750*/  USHF.R.S32.HI UR7, URZ, 0x6, UR7 ;  /* 0x00000006ff077899 */ /* 0x000fe40008011407 */
[----:B------:R-:W-:Y:S02]  /*1760*/  UISETP.GE.U32.AND UP2, UPT, UR5, -0x7f, UPT ;  /* 0xffffff810500788c */ /* 0x000fe4000bf46070 */
[----:B------:R-:W-:Y:S02]  /*1770*/  UISETP.LT.U32.AND UP0, UPT, UR7, 0x8, UPT ;  /* 0x000000080700788c */ /* 0x000fe4000bf01070 */
[----:B------:R-:W-:-:S02]  /*1780*/  UIADD3 UR4, UPT, UPT, UR4, 0x7e, URZ ;  /* 0x0000007e04047890 */ /* 0x000fc4000fffe0ff */
[----:B------:R-:W-:-:S04]  /*1790*/  USEL UR5, UR7, 0x8, UP0 ;  /* 0x0000000807057887 */ /* 0x000fc80008000000 */
[----:B------:R-:W-:Y:S02]  /*17a0*/  UIADD3 UR21, UPT, UPT, UR5, -0x1, URZ ;  /* 0xffffffff05157890 */ /* 0x000fe4000fffe0ff */
[----:B------:R-:W-:Y:S02]  /*17b0*/  @UP2 UIADD3 UR21, UPT, UPT, UR5, URZ, URZ ;  /* 0x000000ff05152290 */ /* 0x000fe4000fffe0ff */
[----:B------:R-:W-:Y:S02]  /*17c0*/  UIADD3 UR24, UPT, UPT, UR7, -UR5, URZ ;  /* 0x8000000507187290 */ /* 0x000fe4000fffe0ff */
[----:B------:R-:W-:Y:S02]  /*17d0*/  UIADD3 UR13, UPT, UPT, UR21, 0x1, URZ ;  /* 0x00000001150d7890 */ /* 0x000fe4000fffe0ff */
[----:B--2-4-:R-:W-:-:S12]  /*17e0*/  UIADD3 UR21, UPT, UPT, -UR21, URZ, URZ ;  /* 0x000000ff15157290 */ /* 0x014fd8000fffe1ff */
.L_x_42:
[----:B------:R-:W-:Y:S01]  /*17f0*/  UISETP.NE.AND UP0, UPT, UR37, URZ, UPT ;  /* 0x000000ff2500728c */ /* 0x000fe2000bf05270 */
[----:B------:R-:W1:Y:S08]  /*1800*/  S2UR UR37, SR_CgaCtaId ;  /* 0x00000000002579c3 */ /* 0x000e700000008800 */
[----:B------:R-:W-:Y:S05]  /*1810*/  BRA.U UP0, `(.L_x_23) ;  /* 0x0000000100347547 */ /* 0x000fea000b800000 */
[----:B------:R-:W2:Y:S01]  /*1820*/  S2R R2, SR_CgaCtaId ;  /* 0x0000000000027919 */ /* 0x000ea20000008800 */
[----:B------:R-:W-:-:S04]  /*1830*/  MOV R3, 0x400 ;  /* 0x0000040000037802 */ /* 0x000fc80000000f00 */
[----:B--2---:R-:W-:Y:S02]  /*1840*/  LEA R2, R2, R3, 0x18 ;  /* 0x0000000302027211 */ /* 0x004fe400078ec0ff */
[----:B------:R-:W-:-:S03]  /*1850*/  SHF.L.U32 R3, R11, 0x1f, RZ ;  /* 0x0000001f0b037819 */ /* 0x000fc600000006ff */
[----:B------:R-:W-:-:S04]  /*1860*/  IMAD R2, R12, 0x8, R2 ;  /* 0x000000080c027824 */ /* 0x000fc800078e0202 */
[----:B------:R-:W2:Y:S02]  /*1870*/  SYNCS.PHASECHK.TRANS64.TRYWAIT P0, [R2+URZ+0x140], R3 ;  /* 0x00014003020075a7 */ /* 0x000ea400080011ff */
[----:B--2---:R-:W-:Y:S05]  /*1880*/  @!P0 BRA `(.L_x_24) ;  /* 0x0000007c00a48947 */ /* 0x004fea0003800000 */
.L_x_153:
[----:B------:R-:W-:Y:S01]  /*1890*/  VIADD R12, R12, 0x1 ;  /* 0x000000010c0c7836 */ /* 0x000fe20000000000 */
[----:B------:R2:W-:Y:S04]  /*18a0*/  SYNCS.ARRIVE.TRANS64.A1T0 RZ, [R2+URZ+0x130], RZ ;  /* 0x000130ff02ff79a7 */ /* 0x0005e800081000ff */
[----:B------:R-:W-:-:S04]  /*18b0*/  ISETP.NE.AND P0, PT, R12, 0x2, PT ;  /* 0x000000020c00780c */ /* 0x000fc80003f05270 */
[----:B------:R-:W-:Y:S02]  /*18c0*/  SEL R12, R12, RZ, P0 ;  /* 0x000000ff0c0c7207 */ /* 0x000fe40000000000 */
[----:B--2---:R-:W-:-:S04]  /*18d0*/  SEL R2, RZ, 0x1, P0 ;  /* 0x00000001ff027807 */ /* 0x004fc80000000000 */
[----:B------:R-:W-:-:S07]  /*18e0*/  LOP3.LUT R11, R11, R2, RZ, 0x3c, !PT ;  /* 0x000000020b0b7212 */ /* 0x000fce00078e3cff */
.L_x_23:
[----:B------:R-:W-:Y:S01]  /*18f0*/  UMOV UR6, 0x400 ;  /* 0x0000040000067882 */ /* 0x000fe20000000000 */
[----:B------:R-:W-:Y:S01]  /*1900*/  SHF.L.U32 R2, R17, 0x1f, RZ ;  /* 0x0000001f11027819 */ /* 0x000fe200000006ff */
[----:B-1----:R-:W-:Y:S01]  /*1910*/  ULEA UR6, UR37, UR6, 0x18 ;  /* 0x0000000625067291 */ /* 0x002fe2000f8ec0ff */
[----:B------:R-:W-:Y:S01]  /*1920*/  R2UR UR35, R18 ;  /* 0x00000000122372ca */ /* 0x000fe200000e0000 */
[----:B------:R-:W-:Y:S01]  /*1930*/  UISETP.GE.U32.AND UP0, UPT, UR4, 0x7f, UPT ;  /* 0x0000007f0400788c */ /* 0x000fe2000bf06070 */
[----:B------:R-:W-:Y:S01]  /*1940*/  R2UR UR11, R19 ;  /* 0x00000000130b72ca */ /* 0x000fe200000e0000 */
[----:B------:R-:W-:Y:S01]  /*1950*/  ULEA UR8, UR23, UR6, 0x3 ;  /* 0x0000000617087291 */ /* 0x000fe2000f8e18ff */
[----:B------:R-:W-:-:S08]  /*1960*/  UMOV UR25, URZ ;  /* 0x000000ff00197c82 */ /* 0x000fd00008000000 */
[----:B------:R1:W2:Y:S01]  /*1970*/  SYNCS.PHASECHK.TRANS64.TRYWAIT P0, [UR8+0x40], R2 ;  /* 0x00004002ff0075a7 */ /* 0x0002a20008001108 */
[----:B------:R-:W-:-:S13]  /*1980*/  R2UR UR8, R15 ;  /* 0x000000000f0872ca */ /* 0x000fda00000e0000 */
[----:B------:R-:W-:Y:S01]  /*1990*/  ULEA UR11, UR8, UR11, 0x7 ;  /* 0x0000000b080b7291 */ /* 0x000fe2000f8e38ff */
[----:B-1----:R-:W-:-:S05]  /*19a0*/  LEA.HI R2, R14, R14, RZ, 0x1 ;  /* 0x0000000e0e027211 */ /* 0x002fca00078f08ff */
[----:B------:R-:W-:-:S05]  /*19b0*/  IMAD.SHL.U32 R2, R2, 0x80, RZ ;  /* 0x0000008002027824 */ /* 0x000fca00078e00ff */
[----:B------:R-:W-:-:S04]  /*19c0*/  LOP3.LUT R2, R2, 0xffffff00, RZ, 0xc0, !PT ;  /* 0xffffff0002027812 */ /* 0x000fc800078ec0ff */
[----:B------:R-:W-:-:S13]  /*19d0*/  R2UR UR9, R2 ;  /* 0x00000000020972ca */ /* 0x000fda00000e0000 */
[----:B------:R-:W-:Y:S01]  /*19e0*/  ULOP3.LUT UR35, UR9, 0x80, UR35, 0xf8, !UPT ;  /* 0x0000008009237892 */ /* 0x000fe2000f8ef823 */
[----:B------:R-:W-:Y:S11]  /*19f0*/  BRA.U !UP0, `(.L_x_25) ;  /* 0x0000000108c07547 */ /* 0x000ff6000b800000 */
[----:B------:R-:W-:Y:S01]  /*1a00*/  UMOV UR16, UR21 ;  /* 0x0000001500107c82 */ /* 0x000fe20008000000 */
[----:B------:R-:W-:Y:S01]  /*1a10*/  UMOV UR17, UR23 ;  /* 0x0000001700117c82 */ /* 0x000fe20008000000 */
[----:B------:R-:W-:-:S05]  /*1a20*/  UMOV UR34, URZ ;  /* 0x000000ff00227c82 */ /* 0x000fca0008000000 */
.L_x_31:
[----:B------:R-:W-:Y:S01]  /*1a30*/  ULEA UR33, UR17, UR6, 0x3 ;  /* 0x0000000611217291 */ /* 0x000fe2000f8e18ff */
[----:B------:R-:W-:Y:S01]  /*1a40*/  @P5 MOV R3, 0xc000 ;  /* 0x0000c00000035802 */ /* 0x000fe20000000f00 */
[----:B-12-4-:R-:W-:Y:S10]  /*1a50*/  @P0 BRA `(.L_x_26) ;  /* 0x00000000000c0947 */ /* 0x016ff40003800000 */
[----:B------:R-:W-:-:S04]  /*1a60*/  SHF.L.U32 R4, R17, 0x1f, RZ ;  /* 0x0000001f11047819 */ /* 0x000fc800000006ff */
[----:B------:R-:W1:Y:S02]  /*1a70*/  SYNCS.PHASECHK.TRANS64.TRYWAIT P0, [UR33+0x40], R4 ;  /* 0x00004004ff0075a7 */ /* 0x000e640008001121 */
[----:B-1----:R-:W-:Y:S05]  /*1a80*/  @!P0 BRA `(.L_x_27) ;  /* 0x0000007c00388947 */ /* 0x002fea0003800000 */
.L_x_26:
[----:B------:R2:W-:Y:S01]  /*1a90*/  @P5 SYNCS.ARRIVE.TRANS64 RZ, [UR33], R3 ;  /* 0x00000003ffff59a7 */ /* 0x0005e20008000021 */
[----:B------:R-:W-:Y:S02]  /*1aa0*/  ULOP3.LUT UR8, UR22, 0x2, URZ, 0xfc, !UPT ;  /* 0x0000000216087892 */ /* 0x000fe4000f8efcff */
[----:B------:R-:W-:Y:S02]  /*1ab0*/  UIADD3 UR16, UPT, UPT, UR16, 0x1, URZ ;  /* 0x0000000110107890 */ /* 0x000fe4000fffe0ff */
[----:B------:R-:W-:Y:S02]  /*1ac0*/  UISETP.NE.AND UP0, UPT, UR8, 0x2, UPT ;  /* 0x000000020800788c */ /* 0x000fe4000bf05270 */
[----:B------:R-:W-:-:S07]  /*1ad0*/  UISETP.NE.AND UP2, UPT, UR16, 0x1, UPT ;  /* 0x000000011000788c */ /* 0x000fce000bf45270 */
[----:B------:R-:W-:Y:S05]  /*1ae0*/  BRA.U UP0, `(.L_x_28) ;  /* 0x0000000100047547 */ /* 0x000fea000b800000 */
[----:B------:R-:W-:Y:S05]  /*1af0*/  BPT.TRAP 0x1 ;  /* 0x000000040000795c */ /* 0x000fea0000300000 */
.L_x_28:
[----:B------:R-:W-:Y:S04]  /*1b00*/  BSSY.RECONVERGENT B0, `(.L_x_29) ;  /* 0x0000003000007945 */ /* 0x000fe80003800200 */
[----:B------:R-:W-:Y:S05]  /*1b10*/  @!P4 BRA `(.L_x_30) ;  /* 0x000000000004c947 */ /* 0x000fea0003800000 */
[----:B------:R-:W-:Y:S05]  /*1b20*/  BPT.TRAP 0x1 ;  /* 0x000000040000795c */ /* 0x000fea0000300000 */
.L_x_30:
[----:B------:R-:W-:Y:S05]  /*1b30*/  BSYNC.RECONVERGENT B0 ;  /* 0x0000000000007941 */ /* 0x000fea0003800200 */
.L_x_29:
[----:B------:R-:W-:Y:S02]  /*1b40*/  UIADD3 UR23, UPT, UPT, UR17, 0x1, URZ ;  /* 0x0000000111177890 */ /* 0x000fe4000fffe0ff */
[----:B------:R-:W-:Y:S02]  /*1b50*/  ULEA UR32, UR17, UR6, 0xe ;  /* 0x0000000611207291 */ /* 0x000fe4000f8e70ff */
[----:B------:R-:W-:Y:S02]  /*1b60*/  UISETP.NE.AND UP0, UPT, UR23, 0x8, UPT ;  /* 0x000000081700788c */ /* 0x000fe4000bf05270 */
[----:B------:R-:W-:Y:S02]  /*1b70*/  UIADD3 UR28, UP1, UPT, UR14, 0x80, URZ ;  /* 0x000000800e1c7890 */ /* 0x000fe4000ff3e0ff */
[----:B------:R-:W-:Y:S02]  /*1b80*/  USEL UR9, URZ, 0x1, UP0 ;  /* 0x00000001ff097887 */ /* 0x000fe40008000000 */
[----:B------:R-:W-:-:S02]  /*1b90*/  USEL UR23, UR23, URZ, UP0 ;  /* 0x000000ff17177287 */ /* 0x000fc40008000000 */
[----:B------:R-:W-:Y:S02]  /*1ba0*/  UIADD3 UR26, UP0, UPT, UR14, 0x180, URZ ;  /* 0x000001800e1a7890 */ /* 0x000fe4000ff1e0ff */
[----:B------:R-:W-:Y:S01]  /*1bb0*/  ULEA UR8, UR23, UR6, 0x3 ;  /* 0x0000000617087291 */ /* 0x000fe2000f8e18ff */
[----:B------:R-:W-:Y:S01]  /*1bc0*/  LOP3.LUT R17, R17, UR9, RZ, 0x3c, !PT ;  /* 0x0000000911117c12 */ /* 0x000fe2000f8e3cff */
[----:B------:R-:W-:Y:S02]  /*1bd0*/  ULOP3.LUT UR33, UR33, 0xfefffff8, URZ, 0xc0, !UPT ;  /* 0xfefffff821217892 */ /* 0x000fe4000f8ec0ff */
[----:B------:R-:W-:Y:S01]  /*1be0*/  UIADD3.X UR29, UPT, UPT, URZ, UR15, URZ, UP1, !UPT ;  /* 0x0000000fff1d7290 */ /* 0x000fe20008ffe4ff */
[----:B-1----:R-:W-:Y:S01]  /*1bf0*/  SHF.L.U32 R2, R17, 0x1f, RZ ;  /* 0x0000001f11027819 */ /* 0x002fe200000006ff */
[----:B------:R-:W-:Y:S02]  /*1c00*/  UIADD3 UR32, UPT, UPT, UR32, 0x8400, URZ ;  /* 0x0000840020207890 */ /* 0x000fe4000fffe0ff */
[----:B------:R-:W-:Y:S01]  /*1c10*/  UIADD3.X UR27, UPT, UPT, URZ, UR15, URZ, UP0, !UPT ;  /* 0x0000000fff1b7290 */ /* 0x000fe200087fe4ff */
[----:B------:R1:W4:Y:S01]  /*1c20*/  SYNCS.PHASECHK.TRANS64.TRYWAIT P0, [UR8+0x40], R2 ;  /* 0x00004002ff0075a7 */ /* 0x0003220008001108 */
[----:B------:R-:W-:Y:S01]  /*1c30*/  ULEA UR8, UR17, UR6, 0xd ;  /* 0x0000000611087291 */ /* 0x000fe2000f8e68ff */
[----:B------:R-:W-:Y:S01]  /*1c40*/  UMOV UR18, 0x0 ;  /* 0x0000000000127882 */ /* 0x000fe20000000000 */
[----:B------:R-:W-:-:S02]  /*1c50*/  UMOV UR19, 0x10000000 ;  /* 0x1000000000137882 */ /* 0x000fc40000000000 */
[----:B------:R-:W-:Y:S01]  /*1c60*/  UIADD3 UR8, UPT, UPT, UR8, 0x28400, URZ ;  /* 0x0002840008087890 */ /* 0x000fe2000fffe0ff */
[----:B------:R2:W-:Y:S01]  /*1c70*/  UTMALDG.3D.2CTA [UR32], [UR28], desc[UR18] ;  /* 0x000012201c0075b4 */ /* 0x0005e20008211000 */
[----:B------:R-:W-:Y:S01]  /*1c80*/  UMOV UR10, UR34 ;  /* 0x00000022000a7c82 */ /* 0x000fe20008000000 */
[----:B------:R-:W-:Y:S01]  /*1c90*/  UMOV UR12, UR36 ;  /* 0x00000024000c7c82 */ /* 0x000fe20008000000 */
[----:B------:R-:W-:Y:S01]  /*1ca0*/  UMOV UR9, UR33 ;  /* 0x0000002100097c82 */ /* 0x000fe20008000000 */
[----:B------:R-:W-:Y:S01]  /*1cb0*/  UMOV UR25, UR13 ;  /* 0x0000000d00197c82 */ /* 0x000fe20008000000 */
[----:B------:R-:W-:-:S03]  /*1cc0*/  UMOV UR17, UR23 ;  /* 0x0000001700117c82 */ /* 0x000fc60008000000 */
[----:B------:R1:W-:Y:S01]  /*1cd0*/  UTMALDG.3D.2CTA [UR8], [UR26], desc[UR18] ;  /* 0x000012081a0075b4 */ /* 0x0003e20008211000 */
[----:B--2---:R-:W-:Y:S01]  /*1ce0*/  UIADD3 UR34, UPT, UPT, UR34, 0x40, URZ ;  /* 0x0000004022227890 */ /* 0x004fe2000fffe0ff */
[----:B------:R-:W-:Y:S11]  /*1cf0*/  BRA.U UP2, `(.L_x_31) ;  /* 0xfffffffd024c7547 */ /* 0x000ff6000b83ffff */
.L_x_25:
[----:B-1----:R-:W-:Y:S01]  /*1d00*/  ULEA UR8, UR23, UR6, 0x3 ;  /* 0x0000000617087291 */ /* 0x002fe2000f8e18ff */
[----:B------:R-:W-:Y:S01]  /*1d10*/  SHF.L.U32 R2, R17, 0x1f, RZ ;  /* 0x0000001f11027819 */ /* 0x000fe200000006ff */
[----:B------:R-:W-:Y:S01]  /*1d20*/  @!P1 SYNCS.ARRIVE.TRANS64.A1T0 RZ, [UR6+0xc8], RZ ;  /* 0x0000c8ffffff99a7 */ /* 0x000fe20008100006 */
[----:B------:R-:W-:-:S06]  /*1d30*/  UISETP.GT.AND UP0, UPT, UR7, UR5, UPT ;  /* 0x000000050700728c */ /* 0x000fcc000bf04270 */
[----:B--2-4-:R1:W2:Y:S03]  /*1d40*/  SYNCS.PHASECHK.TRANS64.TRYWAIT P0, [UR8+0x40], R2 ;  /* 0x00004002ff0075a7 */ /* 0x0142a60008001108 */
[----:B------:R-:W-:Y:S05]  /*1d50*/  BRA.U !UP0, `(.L_x_32) ;  /* 0x0000000108c07547 */ /* 0x000fea000b800000 */
[----:B------:R-:W-:Y:S01]  /*1d60*/  UIADD3 UR26, UPT, UPT, UR24, UR25, URZ ;  /* 0x00000019181a7290 */ /* 0x000fe2000fffe0ff */
[----:B------:R-:W-:-:S11]  /*1d70*/  UMOV UR27, UR23 ;  /* 0x00000017001b7c82 */ /* 0x000fd60008000000 */
.L_x_38:
[----:B------:R-:W-:Y:S01]  /*1d80*/  ULEA UR17, UR27, UR6, 0x3 ;  /* 0x000000061b117291 */ /* 0x000fe2000f8e18ff */
[----:B--2---:R-:W-:Y:S01]  /*1d90*/  @P5 MOV R3, 0xc000 ;  /* 0x0000c00000035802 */ /* 0x004fe20000000f00 */
[----:B-12---:R-:W-:Y:S10]  /*1da0*/  @P0 BRA `(.L_x_33) ;  /* 0x00000000000c0947 */ /* 0x006ff40003800000 */
[----:B------:R-:W-:-:S04]  /*1db0*/  SHF.L.U32 R4, R17, 0x1f, RZ ;  /* 0x0000001f11047819 */ /* 0x000fc800000006ff */
[----:B------:R-:W2:Y:S02]  /*1dc0*/  SYNCS.PHASECHK.TRANS64.TRYWAIT P0, [UR17+0x40], R4 ;  /* 0x00004004ff0075a7 */ /* 0x000ea40008001111 */
[----:B--2---:R-:W-:Y:S05]  /*1dd0*/  @!P0 BRA `(.L_x_34) ;  /* 0x00000078007c8947 */ /* 0x004fea0003800000 */
.L_x_33:
[----:B------:R2:W-:Y:S01]  /*1de0*/  @P5 SYNCS.ARRIVE.TRANS64 RZ, [UR17], R3 ;  /* 0x00000003ffff59a7 */ /* 0x0005e20008000011 */
[----:B------:R-:W-:-:S04]  /*1df0*/  ULOP3.LUT UR8, UR22, 0x2, URZ, 0xfc, !UPT ;  /* 0x0000000216087892 */ /* 0x000fc8000f8efcff */
[----:B------:R-:W-:-:S09]  /*1e00*/  UISETP.NE.AND UP0, UPT, UR8, 0x2, UPT ;  /* 0x000000020800788c */ /* 0x000fd2000bf05270 */
[----:B------:R-:W-:Y:S05]  /*1e10*/  BRA.U UP0, `(.L_x_35) ;  /* 0x0000000100047547 */ /* 0x000fea000b800000 */
[----:B------:R-:W-:Y:S05]  /*1e20*/  BPT.TRAP 0x1 ;  /* 0x000000040000795c */ /* 0x000fea0000300000 */
.L_x_35:
[----:B------:R-:W-:Y:S04]  /*1e30*/  BSSY.RECONVERGENT B0, `(.L_x_36) ;  /* 0x0000003000007945 */ /* 0x000fe80003800200 */
[----:B------:R-:W-:Y:S05]  /*1e40*/  @!P4 BRA `(.L_x_37) ;  /* 0x000000000004c947 */ /* 0x000fea0003800000 */
[----:B------:R-:W-:Y:S05]  /*1e50*/  BPT.TRAP 0x1 ;  /* 0x000000040000795c */ /* 0x000fea0000300000 */
.L_x_37:
[----:B------:R-:W-:Y:S05]  /*1e60*/  BSYNC.RECONVERGENT B0 ;  /* 0x0000000000007941 */ /* 0x000fea0003800200 */
.L_x_36:
        /* <DEDUP_REMOVED lines=9> */
[----:B------:R-:W-:Y:S02]  /*1f00*/  USHF.L.U32 UR18, UR25, 0x6, URZ ;  /* 0x0000000619127899 */ /* 0x000fe400080006ff */
[----:B------:R-:W-:Y:S01]  /*1f10*/  ULOP3.LUT UR17, UR17, 0xfefffff8, URZ, 0xc0, !UPT ;  /* 0xfefffff811117892 */ /* 0x000fe2000f8ec0ff */
[----:B-1----:R-:W-:Y:S01]  /*1f20*/  SHF.L.U32 R2, R17, 0x1f, RZ ;  /* 0x0000001f11027819 */ /* 0x002fe200000006ff */
[----:B------:R-:W-:Y:S02]  /*1f30*/  UIADD3 UR16, UPT, UPT, UR16, 0x8400, URZ ;  /* 0x0000840010107890 */ /* 0x000fe4000fffe0ff */
[----:B------:R-:W-:Y:S01]  /*1f40*/  UIADD3.X UR33, UPT, UPT, URZ, UR15, URZ, UP1, !UPT ;  /* 0x0000000fff217290 */ /* 0x000fe20008ffe4ff */
[----:B------:R4:W1:Y:S01]  /*1f50*/  SYNCS.PHASECHK.TRANS64.TRYWAIT P0, [UR8+0x40], R2 ;  /* 0x00004002ff0075a7 */ /* 0x0008620008001108 */
[----:B------:R-:W-:-:S02]  /*1f60*/  ULEA UR8, UR27, UR6, 0xd ;  /* 0x000000061b087291 */ /* 0x000fc4000f8e68ff */
[----:B------:R-:W-:Y:S02]  /*1f70*/  UIADD3.X UR31, UPT, UPT, URZ, UR15, URZ, UP0, !UPT ;  /* 0x0000000fff1f7290 */ /* 0x000fe400087fe4ff */
[----:B------:R-:W-:Y:S01]  /*1f80*/  UIADD3 UR8, UPT, UPT, UR8, 0x28400, URZ ;  /* 0x0002840008087890 */ /* 0x000fe2000fffe0ff */
[----:B------:R-:W-:Y:S01]  /*1f90*/  UMOV UR28, 0x0 ;  /* 0x00000000001c7882 */ /* 0x000fe20000000000 */
[----:B------:R-:W-:Y:S01]  /*1fa0*/  UMOV UR29, 0x10000000 ;  /* 0x10000000001d7882 */ /* 0x000fe20000000000 */
[----:B------:R-:W-:Y:S01]  /*1fb0*/  UMOV UR19, UR35 ;  /* 0x0000002300137c82 */ /* 0x000fe20008000000 */
[----:B------:R-:W-:Y:S01]  /*1fc0*/  UMOV UR20, UR36 ;  /* 0x0000002400147c82 */ /* 0x000fe20008000000 */
[----:B------:R-:W-:Y:S01]  /*1fd0*/  UMOV UR12, UR36 ;  /* 0x00000024000c7c82 */ /* 0x000fe20008000000 */
[----:B------:R-:W-:Y:S01]  /*1fe0*/  UMOV UR9, UR17 ;  /* 0x0000001100097c82 */ /* 0x000fe20008000000 */
[----:B------:R-:W-:Y:S01]  /*1ff0*/  UMOV UR10, UR18 ;  /* 0x00000012000a7c82 */ /* 0x000fe20008000000 */
[----:B------:R4:W-:Y:S01]  /*2000*/  UTMALDG.3D.2CTA [UR16], [UR32], desc[UR28] ;  /* 0x00001c10200075b4 */ /* 0x0009e20008211000 */
[----:B------:R-:W-:Y:S01]  /*2010*/  UIADD3 UR25, UPT, UPT, UR25, 0x1, URZ ;  /* 0x0000000119197890 */ /* 0x000fe2000fffe0ff */
[----:B------:R-:W-:-:S03]  /*2020*/  UMOV UR27, UR23 ;  /* 0x00000017001b7c82 */ /* 0x000fc60008000000 */
[----:B------:R-:W-:Y:S01]  /*2030*/  UISETP.NE.AND UP0, UPT, UR25, UR26, UPT ;  /* 0x0000001a1900728c */ /* 0x000fe2000bf05270 */
[----:B------:R4:W-:Y:S08]  /*2040*/  UTMALDG.3D.2CTA [UR8], [UR30], desc[UR28] ;  /* 0x00001c081e0075b4 */ /* 0x0009f00008211000 */
[----:B----4-:R-:W-:Y:S05]  /*2050*/  BRA.U UP0, `(.L_x_38) ;  /* 0xfffffffd00487547 */ /* 0x010fea000b83ffff */
.L_x_32:
[C---:B-1----:R-:W-:Y:S01]  /*2060*/  LEA R2, R16.reuse, UR6, 0x3 ;  /* 0x0000000610027c11 */ /* 0x042fe2000f8e18ff */
[----:B------:R-:W-:Y:S01]  /*2070*/  NOP ;  /* 0x0000000000007918 */ /* 0x000fe20000000000 */
[----:B--2---:R-:W-:Y:S02]  /*2080*/  SHF.L.U32 R3, R13, 0x1f, RZ ;  /* 0x0000001f0d037819 */ /* 0x004fe400000006ff */
[----:B------:R-:W-:Y:S02]  /*2090*/  LEA R4, R16, UR6, 0x4 ;  /* 0x0000000610047c11 */ /* 0x000fe4000f8e20ff */
[----:B------:R-:W1:Y:S02]  /*20a0*/  SYNCS.PHASECHK.TRANS64.TRYWAIT P0, [R2+URZ+0xd0], R3 ;  /* 0x0000d003020075a7 */ /* 0x000e6400080011ff */
[----:B-1----:R-:W-:Y:S05]  /*20b0*/  @!P0 BRA `(.L_x_39) ;  /* 0x0000007400dc8947 */ /* 0x002fea0003800000 */
.L_x_156:
[----:B------:R-:W2:Y:S01]  /*20c0*/  LDS.128 R4, [R4+0x160] ;  /* 0x0001600004047984 */ /* 0x000ea20000000c00 */
[----:B------:R-:W-:Y:S01]  /*20d0*/  ISETP.GE.AND P0, PT, R40, 0x1, PT ;  /* 0x000000012800780c */ /* 0x000fe20003f06270 */
[----:B-1----:R-:W-:Y:S01]  /*20e0*/  VIADD R2, R2, 0xe0 ;  /* 0x000000e002027836 */ /* 0x002fe20000000000 */
[----:B------:R-:W-:Y:S01]  /*20f0*/  @!PT LDS RZ, [RZ] ;  /* 0x00000000fffff984 */ /* 0x000fe20000000800 */
[----:B------:R-:W-:Y:S01]  /*2100*/  @!PT LDS RZ, [RZ] ;  /* 0x00000000fffff984 */ /* 0x000fe20000000800 */
[----:B------:R-:W-:Y:S01]  /*2110*/  @!PT LDS RZ, [RZ] ;  /* 0x00000000fffff984 */ /* 0x000fe20000000800 */
[----:B------:R-:W-:Y:S01]  /*2120*/  @!PT LDS RZ, [RZ] ;  /* 0x00000000fffff984 */ /* 0x000fe20000000800 */
[----:B------:R1:W-:Y:S06]  /*2130*/  MEMBAR.ALL.CTA ;  /* 0x0000000000007992 */ /* 0x0003ec0000008000 */
[----:B-1----:R-:W1:Y:S01]  /*2140*/  FENCE.VIEW.ASYNC.S ;  /* 0x00000000000073c6 */ /* 0x002e620000000000 */
[----:B------:R-:W-:-:S04]  /*2150*/  PRMT R2, RZ, 0x654, R2 ;  /* 0x00000654ff027816 */ /* 0x000fc80000000002 */
[----:B-1----:R1:W-:Y:S01]  /*2160*/  SYNCS.ARRIVE.TRANS64.RED.A1T0 RZ, [R2+URZ], RZ ;  /* 0x000000ff02ff79a7 */ /* 0x0023e200081004ff */
[----:B--2---:R-:W-:-:S13]  /*2170*/  LOP3.LUT P2, RZ, R6, 0x1, RZ, 0xc0, !PT ;  /* 0x0000000106ff7812 */ /* 0x004fda000784c0ff */
[----:B------:R-:W-:Y:S01]  /*2180*/  @P2 SHF.R.U32.HI R3, RZ, 0x10, R5 ;  /* 0x00000010ff032819 */ /* 0x000fe20000011605 */
[----:B------:R-:W-:Y:S01]  /*2190*/  VOTEU.ANY UP0, P2 ;  /* 0x0000000000ff7886 */ /* 0x000fe20001000100 */
[----:B------:R-:W-:Y:S02]  /*21a0*/  @P2 MOV R10, R4 ;  /* 0x00000004000a2202 */ /* 0x000fe40000000f00 */
[----:B------:R-:W-:Y:S02]  /*21b0*/  @P2 R2UR.BROADCAST UR8, R3 ;  /* 0x00000000030822ca */ /* 0x000fe400008e0000 */
[----:B------:R-:W-:-:S11]  /*21c0*/  @P2 LOP3.LUT R9, R5, 0xffff, RZ, 0xc0, !PT ;  /* 0x0000ffff05092812 */ /* 0x000fd600078ec0ff */
[----:B------:R-:W-:Y:S01]  /*21d0*/  @UP0 UMOV UR36, UR8 ;  /* 0x0000000800240c82 */ /* 0x000fe20008000000 */
[----:B-1----:R-:W-:Y:S05]  /*21e0*/  @!P0 BRA `(.L_x_40) ;  /* 0x0000000000b88947 */ /* 0x002fea0003800000 */
[----:B------:R-:W3:Y:S01]  /*21f0*/  LDC.64 R4, c[0x0][0xb18] ;  /* 0x0002c600ff047b82 */ /* 0x000ee20000000a00 */
[----:B------:R-:W-:-:S07]  /*2200*/  ISETP.NE.AND P3, PT, R40, 0x1, PT ;  /* 0x000000012800780c */ /* 0x000fce0003f65270 */
[----:B------:R-:W1:Y:S08]  /*2210*/  LDC.64 R6, c[0x0][0xb10] ;  /* 0x0002c400ff067b82 */ /* 0x000e700000000a00 */
[----:B------:R-:W2:Y:S08]  /*2220*/  LDC R14, c[0x0][0xb20] ;  /* 0x0002c800ff0e7b82 */ /* 0x000eb00000000800 */
[----:B------:R-:W4:Y:S01]  /*2230*/  LDC R15, c[0x0][0xb0c] ;  /* 0x0002c300ff0f7b82 */ /* 0x000f220000000800 */
[----:B---3--:R-:W-:Y:S01]  /*2240*/  IMAD.HI.U32 R21, R0, R5, RZ ;  /* 0x0000000500157227 */ /* 0x008fe200078e00ff */
[----:B------:R-:W-:-:S03]  /*2250*/  ISETP.NE.AND P0, PT, R4, 0x1, PT ;  /* 0x000000010400780c */ /* 0x000fc60003f05270 */
[----:B------:R-:W-:-:S03]  /*2260*/  IMAD.HI.U32 R5, R9, R5, RZ ;  /* 0x0000000509057227 */ /* 0x000fc600078e00ff */
[----:B------:R-:W3:Y:S01]  /*2270*/  LDC.64 R2, c[0x0][0xb28] ;  /* 0x0002ca00ff027b82 */ /* 0x000ee20000000a00 */
[----:B-1----:R-:W-:-:S04]  /*2280*/  IMAD.HI.U32 R22, R8, R6, RZ ;  /* 0x0000000608167227 */ /* 0x002fc800078e00ff */
[----:B------:R-:W-:Y:S01]  /*2290*/  IMAD.HI.U32 R23, R10, R6, RZ ;  /* 0x000000060a177227 */ /* 0x000fe200078e00ff */
[----:B------:R-:W-:Y:S02]  /*22a0*/  SHF.R.U32.HI R22, RZ, R7, R22 ;  /* 0x00000007ff167219 */ /* 0x000fe40000011616 */
[-C--:B--2---:R-:W-:Y:S02]  /*22b0*/  SHF.R.U32.HI R21, RZ, R14.reuse, R21 ;  /* 0x0000000eff157219 */ /* 0x084fe40000011615 */
[----:B------:R-:W-:Y:S02]  /*22c0*/  SHF.R.U32.HI R5, RZ, R14, R5 ;  /* 0x0000000eff057219 */ /* 0x000fe40000011605 */
[----:B------:R-:W-:Y:S02]  /*22d0*/  SEL R21, R0, R21, !P0 ;  /* 0x0000001500157207 */ /* 0x000fe40004000000 */
[----:B------:R-:W-:Y:S02]  /*22e0*/  SHF.R.U32.HI R23, RZ, R7, R23 ;  /* 0x00000007ff177219 */ /* 0x000fe40000011617 */
[----:B----4-:R-:W-:-:S02]  /*22f0*/  ISETP.NE.AND P1, PT, R15, 0x1, PT ;  /* 0x000000010f00780c */ /* 0x010fc40003f25270 */
[----:B------:R-:W-:Y:S02]  /*2300*/  SEL R5, R9, R5, !P0 ;  /* 0x0000000509057207 */ /* 0x000fe40004000000 */
[----:B------:R-:W-:Y:S02]  /*2310*/  SEL R22, R8, R22, !P1 ;  /* 0x0000001608167207 */ /* 0x000fe40004800000 */
[----:B------:R-:W-:Y:S01]  /*2320*/  SEL R23, R10, R23, !P1 ;  /* 0x000000170a177207 */ /* 0x000fe20004800000 */
[----:B---3--:R-:W-:-:S04]  /*2330*/  IMAD.HI.U32 R20, R21, R2, RZ ;  /* 0x0000000215147227 */ /* 0x008fc800078e00ff */
        /* <DEDUP_REMOVED lines=10> */
[----:B------:R-:W-:-:S04]  /*23e0*/  @!P0 IMAD.HI.U32 R7, R23, R2, RZ ;  /* 0x0000000217078227 */ /* 0x000fc800078e00ff */
[----:B------:R-:W-:Y:S01]  /*23f0*/  IMAD.MOV R2, RZ, RZ, -R6 ;  /* 0x000000ffff027224 */ /* 0x000fe200078e0a06 */
[----:B------:R-:W-:Y:S02]  /*2400*/  @!P0 SHF.R.U32.HI R3, RZ, R3, R7 ;  /* 0x00000003ff038219 */ /* 0x000fe40000011607 */
[----:B------:R-:W-:Y:S01]  /*2410*/  IADD3 R7, PT, PT, -R5, RZ, RZ ;  /* 0x000000ff05077210 */ /* 0x000fe20007ffe1ff */
[----:B------:R-:W-:Y:S01]  /*2420*/  IMAD R2, R40, R2, R5 ;  /* 0x0000000228027224 */ /* 0x000fe200078e0205 */
        /* <DEDUP_REMOVED lines=10> */
.L_x_40:
[----:B------:R-:W1:Y:S02]  /*24d0*/  LDCU UR8, c[0x0][0xb30] ;  /* 0x00016600ff0877ac */ /* 0x000e640008000800 */
[----:B-1----:R-:W-:-:S09]  /*24e0*/  UISETP.NE.AND UP0, UPT, UR8, 0x1, UPT ;  /* 0x000000010800788c */ /* 0x002fd2000bf05270 */
[----:B------:R-:W-:Y:S05]  /*24f0*/  BRA.U UP0, `(.L_x_41) ;  /* 0x0000000100407547 */ /* 0x000fea000b800000 */
[----:B------:R-:W1:Y:S08]  /*2500*/  LDC.64 R4, c[0x0][0xb10] ;  /* 0x0002c400ff047b82 */ /* 0x000e700000000a00 */
[----:B------:R-:W2:Y:S08]  /*2510*/  LDC.64 R2, c[0x0][0xb18] ;  /* 0x0002c600ff027b82 */ /* 0x000eb00000000a00 */
[----:B------:R-:W4:Y:S08]  /*2520*/  LDC R6, c[0x0][0xb20] ;  /* 0x0002c800ff067b82 */ /* 0x000f300000000800 */
[----:B------:R-:W3:Y:S01]  /*2530*/  LDC R7, c[0x0][0xb0c] ;  /* 0x0002c300ff077b82 */ /* 0x000ee20000000800 */
[----:B-1----:R-:W-:-:S05]  /*2540*/  IMAD.HI.U32 R4, R10, R4, RZ ;  /* 0x000000040a047227 */ /* 0x002fca00078e00ff */
[----:B------:R-:W-:Y:S01]  /*2550*/  SHF.R.U32.HI R4, RZ, R5, R4 ;  /* 0x00000005ff047219 */ /* 0x000fe20000011604 */
[----:B--2---:R-:W-:Y:S01]  /*2560*/  IMAD.HI.U32 R3, R9, R3, RZ ;  /* 0x0000000309037227 */ /* 0x004fe200078e00ff */
[----:B------:R-:W-:-:S04]  /*2570*/  ISETP.NE.AND P0, PT, R2, 0x1, PT ;  /* 0x000000010200780c */ /* 0x000fc80003f05270 */
[----:B----4-:R-:W-:-:S04]  /*2580*/  SHF.R.U32.HI R3, RZ, R6, R3 ;  /* 0x00000006ff037219 */ /* 0x010fc80000011603 */
[----:B------:R-:W-:Y:S02]  /*2590*/  SEL R3, R9, R3, !P0 ;  /* 0x0000000309037207 */ /* 0x000fe40004000000 */
[----:B---3--:R-:W-:-:S04]  /*25a0*/  ISETP.NE.AND P1, PT, R7, 0x1, PT ;  /* 0x000000010700780c */ /* 0x008fc80003f25270 */
[----:B------:R-:W-:-:S05]  /*25b0*/  SEL R4, R10, R4, !P1 ;  /* 0x000000040a047207 */ /* 0x000fca0004800000 */
[----:B------:R-:W-:Y:S02]  /*25c0*/  IMAD.IADD R5, R3, 0x1, -R4 ;  /* 0x0000000103057824 */ /* 0x000fe400078e0a04 */
[----:B------:R-:W-:Y:S02]  /*25d0*/  IMAD.IADD R3, R4, 0x1, -R3 ;  /* 0x0000000104037824 */ /* 0x000fe400078e0a03 */
[----:B------:R-:W-:Y:S02]  /*25e0*/  IMAD R10, R5, R7, R10 ;  /* 0x00000007050a7224 */ /* 0x000fe400078e020a */
[----:B------:R-:W-:-:S07]  /*25f0*/  IMAD R9, R3, R2, R9 ;  /* 0x0000000203097224 */ /* 0x000fce00078e0209 */
.L_x_41:
[----:B------:R-:W-:Y:S01]  /*2600*/  VIADD R16, R16, 0x1 ;  /* 0x0000000110107836 */ /* 0x000fe20000000000 */
[----:B------:R-:W-:Y:S01]  /*2610*/  PLOP3.LUT P1, PT, PT, PT, PT, 0x80, 0x8 ;  /* 0x000000000008781c */ /* 0x000fe20003f2f070 */
[----:B------:R-:W-:Y:S02]  /*2620*/  IMAD.IADD R14, R10, 0x1, R91 ;  /* 0x000000010a0e7824 */ /* 0x000fe400078e025b */
[----:B------:R-:W-:Y:S01]  /*2630*/  IMAD.IADD R15, R9, 0x1, R90 ;  /* 0x00000001090f7824 */ /* 0x000fe200078e025a */
[----:B------:R-:W-:-:S04]  /*2640*/  ISETP.NE.AND P0, PT, R16, 0x2, PT ;  /* 0x000000021000780c */ /* 0x000fc80003f05270 */
[----:B------:R-:W-:Y:S02]  /*2650*/  SEL R2, RZ, 0x1, P0 ;  /* 0x00000001ff027807 */ /* 0x000fe40000000000 */
[----:B------:R-:W-:Y:S02]  /*2660*/  SEL R16, R16, RZ, P0 ;  /* 0x000000ff10107207 */ /* 0x000fe40000000000 */
[----:B------:R-:W-:Y:S01]  /*2670*/  LOP3.LUT R13, R13, R2, RZ, 0x3c, !PT ;  /* 0x000000020d0d7212 */ /* 0x000fe200078e3cff */
[----:B------:R-:W-:Y:S06]  /*2680*/  @P2 BRA `(.L_x_42) ;  /* 0xfffffff000582947 */ /* 0x000fec000383ffff */
[----:B------:R-:W-:Y:S01]  /*2690*/  UIADD3 UR6, UPT, UPT, UR6, 0x40, URZ ;  /* 0x0000004006067890 */ /* 0x000fe2000fffe0ff */
[----:B------:R-:W-:-:S03]  /*26a0*/  SHF.L.U32 R2, R17, 0x1f, RZ ;  /* 0x0000001f11027819 */ /* 0x000fc600000006ff */
[----:B------:R-:W-:-:S09]  /*26b0*/  ULEA UR4, UR23, UR6, 0x3 ;  /* 0x0000000617047291 */ /* 0x000fd2000f8e18ff */
[----:B------:R-:W1:Y:S02]  /*26c0*/  SYNCS.PHASECHK.TRANS64.TRYWAIT P0, [UR4], R2 ;  /* 0x00000002ff0075a7 */ /* 0x000e640008001104 */
[----:B-1----:R-:W-:Y:S05]  /*26d0*/  @!P0 BRA `(.L_x_43) ;  /* 0x0000007000688947 */ /* 0x002fea0003800000 */
.L_x_158:
[----:B------:R-:W-:-:S04]  /*26e0*/  UIADD3 UR5, UPT, UPT, UR23, 0x1, URZ ;  /* 0x0000000117057890 */ /* 0x000fc8000fffe0ff */
[----:B------:R-:W-:-:S04]  /*26f0*/  UISETP.NE.AND UP0, UPT, UR5, 0x8, UPT ;  /* 0x000000080500788c */ /* 0x000fc8000bf05270 */
[----:B------:R-:W-:Y:S02]  /*2700*/  USEL UR7, URZ, 0x1, UP0 ;  /* 0x00000001ff077887 */ /* 0x000fe40008000000 */
[----:B------:R-:W-:-:S04]  /*2710*/  USEL UR5, UR5, URZ, UP0 ;  /* 0x000000ff05057287 */ /* 0x000fc80008000000 */
[----:B------:R-:W-:Y:S01]  /*2720*/  ULEA UR4, UR5, UR6, 0x3 ;  /* 0x0000000605047291 */ /* 0x000fe2000f8e18ff */
[----:B-1----:R-:W-:-:S04]  /*2730*/  LOP3.LUT R2, R17, UR7, RZ, 0x3c, !PT ;  /* 0x0000000711027c12 */ /* 0x002fc8000f8e3cff */
[----:B------:R-:W-:-:S04]  /*2740*/  SHF.L.U32 R3, R2, 0x1f, RZ ;  /* 0x0000001f02037819 */ /* 0x000fc800000006ff */
[----:B------:R-:W1:Y:S02]  /*2750*/  SYNCS.PHASECHK.TRANS64.TRYWAIT P0, [UR4], R3 ;  /* 0x00000003ff0075a7 */ /* 0x000e640008001104 */
[----:B-1----:R-:W-:Y:S05]  /*2760*/  @!P0 BRA `(.L_x_44) ;  /* 0x00000070005c8947 */ /* 0x002fea0003800000 */
.L_x_160:
[----:B------:R-:W-:-:S04]  /*2770*/  UIADD3 UR5, UPT, UPT, UR5, 0x1, URZ ;  /* 0x0000000105057890 */ /* 0x000fc8000fffe0ff */
[----:B------:R-:W-:-:S04]  /*2780*/  UISETP.NE.AND UP0, UPT, UR5, 0x8, UPT ;  /* 0x000000080500788c */ /* 0x000fc8000bf05270 */
[----:B------:R-:W-:Y:S02]  /*2790*/  USEL UR7, URZ, 0x1, UP0 ;  /* 0x00000001ff077887 */ /* 0x000fe40008000000 */
[----:B------:R-:W-:-:S04]  /*27a0*/  USEL UR5, UR5, URZ, UP0 ;  /* 0x000000ff05057287 */ /* 0x000fc80008000000 */
[----:B------:R-:W-:Y:S01]  /*27b0*/  ULEA UR4, UR5, UR6, 0x3 ;  /* 0x0000000605047291 */ /* 0x000fe2000f8e18ff */
[----:B------:R-:W-:-:S04]  /*27c0*/  LOP3.LUT R2, R2, UR7, RZ, 0x3c, !PT ;  /* 0x0000000702027c12 */ /* 0x000fc8000f8e3cff */
[----:B-1----:R-:W-:-:S04]  /*27d0*/  SHF.L.U32 R3, R2, 0x1f, RZ ;  /* 0x0000001f02037819 */ /* 0x002fc800000006ff */
[----:B------:R-:W1:Y:S02]  /*27e0*/  SYNCS.PHASECHK.TRANS64.TRYWAIT P0, [UR4], R3 ;  /* 0x00000003ff0075a7 */ /* 0x000e640008001104 */
[----:B-1----:R-:W-:Y:S05]  /*27f0*/  @!P0 BRA `(.L_x_45) ;  /* 0x0000007000508947 */ /* 0x002fea0003800000 */
.L_x_162:
        /* <DEDUP_REMOVED lines=9> */
.L_x_164:
        /* <DEDUP_REMOVED lines=9> */
.L_x_166:
        /* <DEDUP_REMOVED lines=9> */
.L_x_168:
        /* <DEDUP_REMOVED lines=9> */
.L_x_170:
[----:B------:R-:W-:-:S04]  /*2a40*/  UIADD3 UR5, UPT, UPT, UR5, 0x1, URZ ;  /* 0x0000000105057890 */ /* 0x000fc8000fffe0ff */
[----:B------:R-:W-:-:S04]  /*2a50*/  UISETP.NE.AND UP0, UPT, UR5, 0x8, UPT ;  /* 0x000000080500788c */ /* 0x000fc8000bf05270 */
[----:B------:R-:W-:Y:S02]  /*2a60*/  USEL UR4, URZ, 0x1, UP0 ;  /* 0x00000001ff047887 */ /* 0x000fe40008000000 */
[----:B------:R-:W-:-:S04]  /*2a70*/  USEL UR5, UR5, URZ, UP0 ;  /* 0x000000ff05057287 */ /* 0x000fc80008000000 */
[----:B------:R-:W-:Y:S01]  /*2a80*/  ULEA UR5, UR5, UR6, 0x3 ;  /* 0x0000000605057291 */ /* 0x000fe2000f8e18ff */
[----:B------:R-:W-:-:S04]  /*2a90*/  LOP3.LUT R2, R2, UR4, RZ, 0x3c, !PT ;  /* 0x0000000402027c12 */ /* 0x000fc8000f8e3cff */
[----:B------:R-:W-:Y:S01]  /*2aa0*/  SHF.L.U32 R2, R2, 0x1f, RZ ;  /* 0x0000001f02027819 */ /* 0x000fe200000006ff */
[----:B-1-3--:R-:W-:-:S07]  /*2ab0*/  IMAD.U32 R0, RZ, RZ, UR5 ;  /* 0x00000005ff007e24 */ /* 0x00afce000f8e00ff */
.L_x_50:
[----:B-1----:R1:W2:Y:S02]  /*2ac0*/  SYNCS.PHASECHK.TRANS64.TRYWAIT P0, [R0+URZ], R2 ;  /* 0x00000002000075a7 */ /* 0x0022a400080011ff */
[----:B--2---:R-:W-:Y:S05]  /*2ad0*/  @!P0 NANOSLEEP.SYNCS 0x989680 ;  /* 0x009896800000895d */ /* 0x004fea0003900000 */
[----:B------:R-:W2:Y:S02]  /*2ae0*/  @!P0 SYNCS.PHASECHK.TRANS64 P0, [R0+URZ], R2 ;  /* 0x00000002000085a7 */ /* 0x000ea400080010ff */
[----:B--2---:R-:W-:Y:S05]  /*2af0*/  @P0 EXIT ;  /* 0x000000000000094d */ /* 0x004fea0003800000 */
[----:B------:R-:W-:Y:S05]  /*2b00*/  BRA `(.L_x_50) ;  /* 0xfffffffc00ec7947 */ /* 0x000fea000383ffff */
.L_x_22:
[----:B------:R-:W-:-:S04]  /*2b10*/  UISETP.NE.AND UP1, UPT, UR37, URZ, UPT ;  /* 0x000000ff2500728c */ /* 0x000fc8000bf25270 */
[----:B------:R-:W-:-:S09]  /*2b20*/  UISETP.NE.OR UP1, UPT, UR10, 0x1, UP1 ;  /* 0x000000010a00788c */ /* 0x000fd20008f25670 */
[----:B------:R-:W-:Y:S05]  /*2b30*/  BRA.U UP1, `(.L_x_51) ;  /* 0x00000005014c7547 */ /* 0x000fea000b800000 */
[----:B------:R-:W-:Y:S01]  /*2b40*/  HFMA2 R11, -RZ, RZ, 0, 0 ;  /* 0x00000000ff0b7431 */ /* 0x000fe200000001ff */
[----:B------:R-:W-:Y:S01]  /*2b50*/  ISETP.GE.U32.AND P2, PT, R10, 0x2, PT ;  /* 0x000000020a00780c */ /* 0x000fe20003f46070 */
[----:B------:R-:W-:Y:S01]  /*2b60*/  IMAD.MOV.U32 R12, RZ, RZ, 0x1 ;  /* 0x00000001ff0c7424 */ /* 0x000fe200078e00ff */
[----:B------:R-:W-:Y:S01]  /*2b70*/  CS2R R8, SRZ ;  /* 0x0000000000087805 */ /* 0x000fe2000001ff00 */
[----:B------:R-:W-:Y:S01]  /*2b80*/  IMAD.MOV.U32 R3, RZ, RZ, RZ ;  /* 0x000000ffff037224 */ /* 0x000fe200078e00ff */
[----:B------:R-:W-:Y:S01]  /*2b90*/  UMOV UR4, 0x400 ;  /* 0x0000040000047882 */ /* 0x000fe20000000000 */
[----:B------:R-:W-:Y:S01]  /*2ba0*/  UMOV UR6, URZ ;  /* 0x000000ff00067c82 */ /* 0x000fe20008000000 */
[----:B------:R-:W-:-:S12]  /*2bb0*/  ULEA UR37, UR37, UR4, 0x18 ;  /* 0x0000000425257291 */ /* 0x000fd8000f8ec0ff */
.L_x_55:
[----:B------:R-:W-:Y:S02]  /*2bc0*/  LEA R0, R3, UR37, 0x3 ;  /* 0x0000002503007c11 */ /* 0x000fe4000f8e18ff */
[----:B------:R-:W-:-:S03]  /*2bd0*/  SHF.L.U32 R4, R8, 0x1f, RZ ;  /* 0x0000001f08047819 */ /* 0x000fc600000006ff */
[----:B------:R-:W-:Y:S01]  /*2be0*/  VIADD R5, R0, 0x140 ;  /* 0x0000014000057836 */ /* 0x000fe20000000000 */
[----:B------:R-:W1:Y:S02]  /*2bf0*/  SYNCS.PHASECHK.TRANS64.TRYWAIT P0, [R0+URZ+0x130], R4 ;  /* 0x00013004000075a7 */ /* 0x000e6400080011ff */
[----:B-1----:R-:W-:Y:S05]  /*2c00*/  @!P0 BRA `(.L_x_52) ;  /* 0x0000006c00c48947 */ /* 0x002fea0003800000 */
.L_x_171:
[----:B------:R-:W-:Y:S01]  /*2c10*/  ULEA UR5, UR6, UR37, 0x3 ;  /* 0x0000002506057291 */ /* 0x000fe2000f8e18ff */
[----:B-1----:R-:W-:Y:S01]  /*2c20*/  PRMT R0, RZ, 0x654, R5 ;  /* 0x00000654ff007816 */ /* 0x002fe20000000005 */
[----:B------:R-:W-:Y:S01]  /*2c30*/  @!P2 IMAD.MOV.U32 R4, RZ, RZ, 0x10 ;  /* 0x00000010ff04a424 */ /* 0x000fe200078e00ff */
[----:B------:R-:W-:Y:S01]  /*2c40*/  SHF.L.U32 R5, R12, 0x1f, RZ ;  /* 0x0000001f0c057819 */ /* 0x000fe200000006ff */
[----:B------:R-:W-:Y:S01]  /*2c50*/  UIADD3 UR4, UPT, UPT, UR5, 0xd0, URZ ;  /* 0x000000d005047890 */ /* 0x000fe2000fffe0ff */
[----:B------:R1:W-:Y:S05]  /*2c60*/  SYNCS.ARRIVE.TRANS64.RED.A1T0 RZ, [R0+URZ], RZ ;  /* 0x000000ff00ff79a7 */ /* 0x0003ea00081004ff */
[----:B------:R-:W-:Y:S01]  /*2c70*/  IMAD.U32 R6, RZ, RZ, UR4 ;  /* 0x00000004ff067e24 */ /* 0x000fe2000f8e00ff */
[----:B------:R-:W2:Y:S04]  /*2c80*/  SYNCS.PHASECHK.TRANS64.TRYWAIT P0, [UR5+0xe0], R5 ;  /* 0x0000e005ff0075a7 */ /* 0x000ea80008001105 */
[----:B------:R-:W-:Y:S01]  /*2c90*/  PRMT R6, R10, 0x654, R6 ;  /* 0x000006540a067816 */ /* 0x000fe20000000006 */
[----:B-12---:R-:W-:Y:S06]  /*2ca0*/  @!P0 BRA `(.L_x_53) ;  /* 0x0000006c00b08947 */ /* 0x006fec0003800000 */
.L_x_173:
[----:B------:R-:W-:Y:S01]  /*2cb0*/  ULEA UR4, UR6, UR37, 0x4 ;  /* 0x0000002506047291 */ /* 0x000fe2000f8e20ff */
[----:B------:R-:W-:Y:S01]  /*2cc0*/  SEL R2, R6, R2, !P2 ;  /* 0x0000000206027207 */ /* 0x000fe20005000000 */
[----:B------:R-:W-:Y:S01]  /*2cd0*/  UIADD3 UR5, UPT, UPT, UR5, 0xd0, URZ ;  /* 0x000000d005057890 */ /* 0x000fe2000fffe0ff */
[----:B-1----:R-:W-:Y:S01]  /*2ce0*/  LEA R0, R11, UR37, 0x3 ;  /* 0x000000250b007c11 */ /* 0x002fe2000f8e18ff */
[----:B------:R-:W-:Y:S01]  /*2cf0*/  UIADD3 UR4, UPT, UPT, UR4, 0x160, URZ ;  /* 0x0000016004047890 */ /* 0x000fe2000fffe0ff */
[----:B------:R1:W-:Y:S01]  /*2d00*/  @!P2 SYNCS.ARRIVE.TRANS64.RED RZ, [R2+URZ], R4 ;  /* 0x0000000402ffa9a7 */ /* 0x0003e200080004ff */
[----:B------:R-:W-:Y:S01]  /*2d10*/  UIADD3 UR6, UPT, UPT, UR6, 0x1, URZ ;  /* 0x0000000106067890 */ /* 0x000fe2000fffe0ff */
[----:B------:R-:W-:-:S03]  /*2d20*/  VIADD R3, R3, 0x1 ;  /* 0x0000000103037836 */ /* 0x000fc60000000000 */
[----:B------:R-:W-:Y:S02]  /*2d30*/  UISETP.NE.AND UP0, UPT, UR6, 0x2, UPT ;  /* 0x000000020600788c */ /* 0x000fe4000bf05270 */
[----:B------:R-:W-:Y:S01]  /*2d40*/  ISETP.NE.AND P0, PT, R3, 0x2, PT ;  /* 0x000000020300780c */ /* 0x000fe20003f05270 */
[----:B------:R-:W-:Y:S06]  /*2d50*/  UGETNEXTWORKID.BROADCAST [UR4], [UR5] ;  /* 0x00000000040073ca */ /* 0x000fec0008000100 */
[----:B------:R-:W-:Y:S02]  /*2d60*/  USEL UR4, URZ, 0x1, UP0 ;  /* 0x00000001ff047887 */ /* 0x000fe40008000000 */
[----:B------:R-:W-:-:S04]  /*2d70*/  USEL UR6, UR6, URZ, UP0 ;  /* 0x000000ff06067287 */ /* 0x000fc80008000000 */
[----:B------:R-:W-:Y:S02]  /*2d80*/  LOP3.LUT R12, R12, UR4, RZ, 0x3c, !PT ;  /* 0x000000040c0c7c12 */ /* 0x000fe4000f8e3cff */
[----:B-1----:R-:W-:-:S04]  /*2d90*/  SHF.L.U32 R4, R9, 0x1f, RZ ;  /* 0x0000001f09047819 */ /* 0x002fc800000006ff */
[----:B------:R-:W1:Y:S02]  /*2da0*/  SYNCS.PHASECHK.TRANS64.TRYWAIT P1, [R0+URZ+0xd0], R4 ;  /* 0x0000d004000075a7 */ /* 0x000e6400080211ff */
[----:B-1----:R-:W-:Y:S05]  /*2db0*/  @!P1 BRA `(.L_x_54) ;  /* 0x0000006c00849947 */ /* 0x002fea0003800000 */
.L_x_174:
[----:B-1----:R-:W-:Y:S01]  /*2dc0*/  LEA R4, R11, UR37, 0x4 ;  /* 0x000000250b047c11 */ /* 0x002fe2000f8e20ff */
[----:B------:R-:W-:Y:S01]  /*2dd0*/  VIADD R0, R0, 0xe0 ;  /* 0x000000e000007836 */ /* 0x000fe20000000000 */
[----:B------:R-:W-:Y:S01]  /*2de0*/  SEL R3, R3, RZ, P0 ;  /* 0x000000ff03037207 */ /* 0x000fe20000000000 */
[----:B------:R-:W-:-:S03]  /*2df0*/  VIADD R11, R11, 0x1 ;  /* 0x000000010b0b7836 */ /* 0x000fc60000000000 */
[----:B------:R-:W1:Y:S01]  /*2e00*/  LDS.128 R4, [R4+0x160] ;  /* 0x0001600004047984 */ /* 0x000e620000000c00 */
[----:B------:R-:W-:Y:S02]  /*2e10*/  PRMT R0, RZ, 0x654, R0 ;  /* 0x00000654ff007816 */ /* 0x000fe40000000000 */
[C---:B------:R-:W-:Y:S01]  /*2e20*/  ISETP.NE.AND P1, PT, R11.reuse, 0x2, PT ;  /* 0x000000020b00780c */ /* 0x040fe20003f25270 */
[----:B------:R-:W-:Y:S01]  /*2e30*/  @!PT LDS RZ, [RZ] ;  /* 0x00000000fffff984 */ /* 0x000fe20000000800 */
[----:B------:R-:W-:Y:S01]  /*2e40*/  @!PT LDS RZ, [RZ] ;  /* 0x00000000fffff984 */ /* 0x000fe20000000800 */
[----:B------:R-:W-:Y:S01]  /*2e50*/  @!PT LDS RZ, [RZ] ;  /* 0x00000000fffff984 */ /* 0x000fe20000000800 */
[----:B------:R-:W-:Y:S01]  /*2e60*/  @!PT LDS RZ, [RZ] ;  /* 0x00000000fffff984 */ /* 0x000fe20000000800 */
[----:B------:R2:W-:Y:S06]  /*2e70*/  MEMBAR.ALL.CTA ;  /* 0x0000000000007992 */ /* 0x0005ec0000008000 */
[----:B--2---:R-:W2:Y:S01]  /*2e80*/  FENCE.VIEW.ASYNC.S ;  /* 0x00000000000073c6 */ /* 0x004ea20000000000 */
[----:B------:R-:W-:Y:S01]  /*2e90*/  SEL R11, R11, RZ, P1 ;  /* 0x000000ff0b0b7207 */ /* 0x000fe20000800000 */
[----:B--2---:R2:W-:Y:S01]  /*2ea0*/  SYNCS.ARRIVE.TRANS64.RED.A1T0 RZ, [R0+URZ], RZ ;  /* 0x000000ff00ff79a7 */ /* 0x0045e200081004ff */
[----:B-1----:R-:W-:-:S02]  /*2eb0*/  LOP3.LUT P3, RZ, R6, 0x1, RZ, 0xc0, !PT ;  /* 0x0000000106ff7812 */ /* 0x002fc4000786c0ff */
[----:B------:R-:W-:-:S04]  /*2ec0*/  SEL R4, RZ, 0x1, P1 ;  /* 0x00000001ff047807 */ /* 0x000fc80000800000 */
[----:B------:R-:W-:Y:S02]  /*2ed0*/  LOP3.LUT R9, R9, R4, RZ, 0x3c, !PT ;  /* 0x0000000409097212 */ /* 0x000fe400078e3cff */
[----:B--2---:R-:W-:-:S04]  /*2ee0*/  SEL R0, RZ, 0x1, P0 ;  /* 0x00000001ff007807 */ /* 0x004fc80000000000 */
[----:B------:R-:W-:Y:S01]  /*2ef0*/  LOP3.LUT R8, R8, R0, RZ, 0x3c, !PT ;  /* 0x0000000008087212 */ /* 0x000fe200078e3cff */
[----:B------:R-:W-:Y:S06]  /*2f00*/  @P3 BRA `(.L_x_55) ;  /* 0xfffffffc002c3947 */ /* 0x000fec000383ffff */
[----:B------:R-:W-:Y:S01]  /*2f10*/  ULEA UR5, UR6, UR37, 0x3 ;  /* 0x0000002506057291 */ /* 0x000fe2000f8e18ff */
[----:B------:R-:W-:-:S08]  /*2f20*/  SHF.L.U32 R2, R12, 0x1f, RZ ;  /* 0x0000001f0c027819 */ /* 0x000fd000000006ff */
[----:B------:R-:W1:Y:S02]  /*2f30*/  SYNCS.PHASECHK.TRANS64 P0, [UR5+0xe0], R2 ;  /* 0x0000e002ff0075a7 */ /* 0x000e640008001005 */
[----:B-1----:R-:W-:Y:S05]  /*2f40*/  @P0 BRA `(.L_x_56) ;  /* 0x0000000000080947 */ /* 0x002fea0003800000 */
[----:B------:R-:W1:Y:S02]  /*2f50*/  SYNCS.PHASECHK.TRANS64.TRYWAIT P0, [UR5+0xe0], R2 ;  /* 0x0000e002ff0075a7 */ /* 0x000e640008001105 */
[----:B-1----:R-:W-:Y:S05]  /*2f60*/  @!P0 BRA `(.L_x_57) ;  /* 0x0000006c002c8947 */ /* 0x002fea0003800000 */
.L_x_56:
[----:B------:R-:W-:-:S04]  /*2f70*/  UIADD3 UR4, UPT, UPT, UR6, 0x1, URZ ;  /* 0x0000000106047890 */ /* 0x000fc8000fffe0ff */
[----:B------:R-:W-:-:S04]  /*2f80*/  UISETP.NE.AND UP0, UPT, UR4, 0x2, UPT ;  /* 0x000000020400788c */ /* 0x000fc8000bf05270 */
[----:B------:R-:W-:Y:S02]  /*2f90*/  USEL UR7, URZ, 0x1, UP0 ;  /* 0x00000001ff077887 */ /* 0x000fe40008000000 */
[----:B------:R-:W-:-:S04]  /*2fa0*/  USEL UR4, UR4, URZ, UP0 ;  /* 0x000000ff04047287 */ /* 0x000fc80008000000 */
[----:B------:R-:W-:Y:S01]  /*2fb0*/  ULEA UR4, UR4, UR37, 0x3 ;  /* 0x0000002504047291 */ /* 0x000fe2000f8e18ff */
[----:B-1----:R-:W-:-:S04]  /*2fc0*/  LOP3.LUT R2, R12, UR7, RZ, 0x3c, !PT ;  /* 0x000000070c027c12 */ /* 0x002fc8000f8e3cff */
[----:B------:R-:W-:-:S04]  /*2fd0*/  SHF.L.U32 R0, R2, 0x1f, RZ ;  /* 0x0000001f02007819 */ /* 0x000fc800000006ff */
[----:B------:R-:W1:Y:S02]  /*2fe0*/  SYNCS.PHASECHK.TRANS64 P0, [UR4+0xe0], R0 ;  /* 0x0000e000ff0075a7 */ /* 0x000e640008001004 */
[----:B-1----:R-:W-:Y:S05]  /*2ff0*/  @P0 EXIT ;  /* 0x000000000000094d */ /* 0x002fea0003800000 */
[----:B------:R-:W-:Y:S02]  /*3000*/  SHF.L.U32 R2, R2, 0x1f, RZ ;  /* 0x0000001f02027819 */ /* 0x000fe400000006ff */
[----:B------:R-:W-:-:S07]  /*3010*/  MOV R0, UR4 ;  /* 0x0000000400007c02 */ /* 0x000fce0008000f00 */
.L_x_58:
[----:B-1----:R1:W2:Y:S02]  /*3020*/  SYNCS.PHASECHK.TRANS64.TRYWAIT P0, [R0+URZ+0xe0], R2 ;  /* 0x0000e002000075a7 */ /* 0x0022a400080011ff */
[----:B--2---:R-:W-:Y:S05]  /*3030*/  @!P0 NANOSLEEP.SYNCS 0x989680 ;  /* 0x009896800000895d */ /* 0x004fea0003900000 */
[----:B------:R-:W2:Y:S02]  /*3040*/  @!P0 SYNCS.PHASECHK.TRANS64 P0, [R0+URZ+0xe0], R2 ;  /* 0x0000e002000085a7 */ /* 0x000ea400080010ff */
[----:B--2---:R-:W-:Y:S05]  /*3050*/  @P0 EXIT ;  /* 0x000000000000094d */ /* 0x004fea0003800000 */
[----:B------:R-:W-:Y:S05]  /*3060*/  BRA `(.L_x_58) ;  /* 0xfffffffc00ec7947 */ /* 0x000fea000383ffff */
.L_x_51:
[----:B------:R-:W-:Y:S05]  /*3070*/  BRA.U UP4, `(.L_x_59) ;  /* 0x0000001104d87547 */ /* 0x000fea000b800000 */
[----:B------:R-:W-:Y:S01]  /*3080*/  UMOV UR6, 0x40 ;  /* 0x0000004000067882 */ /* 0x000fe20000000000 */
[----:B------:R-:W-:Y:S01]  /*3090*/  NOP ;  /* 0x0000000000007918 */ /* 0x000fe20000000000 */
[----:B------:R-:W-:Y:S01]  /*30a0*/  ULEA UR6, UR37, UR6, 0x18 ;  /* 0x0000000625067291 */ /* 0x000fe2000f8ec0ff */
[----:B------:R-:W-:Y:S02]  /*30b0*/  UMOV UR7, 0x400 ;  /* 0x0000040000077882 */ /* 0x000fe40000000000 */
[----:B------:R-:W-:-:S06]  /*30c0*/  ULEA UR37, UR37, UR7, 0x18 ;  /* 0x0000000725257291 */ /* 0x000fcc000f8ec0ff */
[----:B------:R-:W1:Y:S02]  /*30d0*/  LDS.U8 R2, [UR6+0x1c] ;  /* 0x00001c06ff027984 */ /* 0x000e640008000000 */
[----:B-1----:R-:W-:-:S13]  /*30e0*/  ISETP.NE.AND P0, PT, R2, RZ, PT ;  /* 0x000000ff0200720c */ /* 0x002fda0003f05270 */
[----:B------:R-:W-:Y:S05]  /*30f0*/  @P0 BRA `(.L_x_60) ;  /* 0x0000000400080947 */ /* 0x000fea0003800000 */
[----:B------:R-:W-:Y:S02]  /*3100*/  UISETP.NE.U32.AND UP0, UPT, UR5, 0x1, UPT ;  /* 0x000000010500788c */ /* 0x000fe4000bf05070 */
[----:B------:R-:W-:-:S07]  /*3110*/  UIADD3 UR8, UPT, UPT, UR6, 0x8, URZ ;  /* 0x0000000806087890 */ /* 0x000fce000fffe0ff */
[----:B------:R-:W-:Y:S05]  /*3120*/  BRA.U !UP0, `(.L_x_61) ;  /* 0x00000001089c7547 */ /* 0x000fea000b800000 */
[----:B------:R-:W-:Y:S01]  /*3130*/  ELECT P0, URZ, PT ;  /* 0x0000000000ff782f */ /* 0x000fe20003800000 */
[----:B------:R-:W-:-:S12]  /*3140*/  BSSY B0, `(.L_x_61) ;  /* 0x0000025000007945 */ /* 0x000fd80003800000 */
[----:B------:R-:W-:Y:S05]  /*3150*/  @!P0 BRA `(.L_x_62) ;  /* 0x00000000008c8947 */ /* 0x000fea0003800000 */
[----:B------:R-:W-:-:S05]  /*3160*/  UMOV UR7, 0x10 ;  /* 0x0000001000077882 */ /* 0x000fca0000000000 */
[----:B------:R-:W-:Y:S04]  /*3170*/  DEPBAR.LE SB1, 0x36 ;  /* 0x00009d800000791a */ /* 0x000fe80000000000 */
[----:B------:R-:W1:Y:S02]  /*3180*/  UTCATOMSWS.2CTA.FIND_AND_SET.ALIGN UP1, UR7, UR7 ;  /* 0x00000007000775e3 */ /* 0x000e640008220800 */
[----:B-1----:R-:W-:Y:S01]  /*3190*/  MOV R10, UR7 ;  /* 0x00000007000a7c02 */ /* 0x002fe20008000f00 */
[----:B------:R-:W-:Y:S06]  /*31a0*/  BRA.U UP1, `(.L_x_63) ;  /* 0x0000000101187547 */ /* 0x000fec000b800000 */
.L_x_64:
[----:B------:R-:W-:Y:S05]  /*31b0*/  NANOSLEEP 0x64 ;  /* 0x000000640000795d */ /* 0x000fea0003800000 */
[----:B------:R-:W-:-:S05]  /*31c0*/  UMOV UR7, 0x10 ;  /* 0x0000001000077882 */ /* 0x000fca0000000000 */
[----:B------:R-:W-:Y:S04]  /*31d0*/  DEPBAR.LE SB1, 0x36 ;  /* 0x00009d800000791a */ /* 0x000fe80000000000 */
[----:B------:R-:W1:Y:S02]  /*31e0*/  UTCATOMSWS.2CTA.FIND_AND_SET.ALIGN UP1, UR7, UR7 ;  /* 0x00000007000775e3 */ /* 0x000e640008220800 */
[----:B-1----:R-:W-:Y:S01]  /*31f0*/  MOV R10, UR7 ;  /* 0x00000007000a7c02 */ /* 0x002fe20008000f00 */
[----:B------:R-:W-:Y:S05]  /*3200*/  BRA.U !UP1, `(.L_x_64) ;  /* 0xfffffffd09e87547 */ /* 0x000fea000b83ffff */
.L_x_63:
[----:B------:R-:W1:Y:S01]  /*3210*/  LDS R5, [UR6+0x10] ;  /* 0x00001006ff057984 */ /* 0x000e620008000800 */
[----:B------:R-:W-:Y:S01]  /*3220*/  IMAD.U32 R3, RZ, RZ, UR37 ;  /* 0x00000025ff037e24 */ /* 0x000fe2000f8e00ff */
[----:B------:R-:W-:-:S03]  /*3230*/  MOV R2, UR4 ;  /* 0x0000000400027c02 */ /* 0x000fc60008000f00 */
[----:B------:R-:W-:Y:S01]  /*3240*/  VIADD R3, R3, 0x180 ;  /* 0x0000018003037836 */ /* 0x000fe20000000000 */
[----:B-1----:R-:W-:-:S04]  /*3250*/  SHF.L.U32 R5, R5, 0x1f, RZ ;  /* 0x0000001f05057819 */ /* 0x002fc800000006ff */
[----:B------:R-:W1:Y:S02]  /*3260*/  SYNCS.PHASECHK.TRANS64.TRYWAIT P0, [UR6+0x8], R5 ;  /* 0x00000805ff0075a7 */ /* 0x000e640008001106 */
[----:B-1----:R-:W-:Y:S05]  /*3270*/  @P0 BRA `(.L_x_65) ;  /* 0x0000000000080947 */ /* 0x002fea0003800000 */
[----:B------:R-:W1:Y:S02]  /*3280*/  SYNCS.PHASECHK.TRANS64.TRYWAIT P0, [UR6+0x8], R5 ;  /* 0x00000805ff0075a7 */ /* 0x000e640008001106 */
[----:B-1----:R-:W-:Y:S05]  /*3290*/  @!P0 BRA `(.L_x_66) ;  /* 0x0000006800788947 */ /* 0x002fea0003800000 */
.L_x_65:
[----:B-1----:R-:W-:Y:S01]  /*32a0*/  HFMA2 R4, -RZ, RZ, 0, 5.9604644775390625e-08 ;  /* 0x00000001ff047431 */ /* 0x002fe200000001ff */
[----:B------:R-:W-:Y:S01]  /*32b0*/  UPRMT UR7, UR4, 0x654, UR8 ;  /* 0x0000065404077896 */ /* 0x000fe20008000008 */
[----:B------:R-:W-:Y:S01]  /*32c0*/  IMAD.MOV.U32 R7, RZ, RZ, 0xffff ;  /* 0x0000ffffff077424 */ /* 0x000fe200078e00ff */
[----:B------:R-:W-:Y:S01]  /*32d0*/  PRMT R2, R2, 0x654, R3 ;  /* 0x0000065402027816 */ /* 0x000fe20000000003 */
[----:B------:R-:W-:Y:S02]  /*32e0*/  IMAD.MOV.U32 R5, RZ, RZ, 0x4 ;  /* 0x00000004ff057424 */ /* 0x000fe400078e00ff */
[----:B------:R-:W-:Y:S01]  /*32f0*/  IMAD.SHL.U32 R9, R10, 0x20, RZ ;  /* 0x000000200a097824 */ /* 0x000fe200078e00ff */
[----:B------:R-:W-:Y:S02]  /*3300*/  MOV R3, UR7 ;  /* 0x0000000700037c02 */ /* 0x000fe40008000f00 */
[-C--:B------:R-:W-:Y:S01]  /*3310*/  SHF.L.U32 R7, R7, R10.reuse, RZ ;  /* 0x0000000a07077219 */ /* 0x080fe200000006ff */
[----:B------:R1:W-:Y:S01]  /*3320*/  SYNCS.ARRIVE.TRANS64.RED RZ, [UR7], R5 ;  /* 0x00000005ffff79a7 */ /* 0x0003e20008000407 */
[----:B------:R-:W-:Y:S01]  /*3330*/  SHF.L.U32 R6, R4, R10, RZ ;  /* 0x0000000a04067219 */ /* 0x000fe200000006ff */
[----:B------:R1:W-:Y:S04]  /*3340*/  STS [UR37+0x180], R9 ;  /* 0x00018009ff007988 */ /* 0x0003e80008000825 */
[----:B------:R1:W-:Y:S04]  /*3350*/  STAS [R2.64], R10 ;  /* 0x0000000a02007dbd */ /* 0x0003e8000c0008ff */
[----:B------:R1:W-:Y:S04]  /*3360*/  ATOMS.OR RZ, [UR6+0x14], R7 ;  /* 0x00001407ffff798c */ /* 0x0003e8000b000006 */
[----:B------:R1:W-:Y:S04]  /*3370*/  ATOMS.OR RZ, [UR6+0x18], R6 ;  /* 0x00001806ffff798c */ /* 0x0003e8000b000006 */
[----:B------:R1:W-:Y:S02]  /*3380*/  ATOMS.XOR RZ, [UR6+0x10], R4 ;  /* 0x00001004ffff798c */ /* 0x0003e4000b800006 */
.L_x_62:
[----:B------:R-:W-:Y:S05]  /*3390*/  BSYNC B0 ;  /* 0x0000000000007941 */ /* 0x000fea0003800000 */
.L_x_61:
[----:B------:R-:W-:Y:S05]  /*33a0*/  BRA.U UP0, `(.L_x_67) ;  /* 0x00000001006c7547 */ /* 0x000fea000b800000 */
[----:B------:R-:W-:-:S03]  /*33b0*/  UMOV UR7, 0xffffffff ;  /* 0xffffffff00077882 */ /* 0x000fc60000000000 */
[----:B------:R-:W-:Y:S05]  /*33c0*/  BRA.DIV UR7, `(.L_x_68) ;  /* 0x0000006a07447947 */ /* 0x000fea000b800000 */
[----:B------:R-:W-:-:S13]  /*33d0*/  ELECT P6, URZ, PT ;  /* 0x0000000000ff782f */ /* 0x000fda00038c0000 */
.L_x_178:
[----:B------:R-:W-:Y:S05]  /*33e0*/  @!P6 BRA `(.L_x_67) ;  /* 0x00000000005ce947 */ /* 0x000fea0003800000 */
[----:B-1----:R-:W1:Y:S02]  /*33f0*/  LDS R3, [UR6+0x10] ;  /* 0x00001006ff037984 */ /* 0x002e640008000800 */
[----:B-1----:R-:W-:-:S04]  /*3400*/  SHF.L.U32 R3, R3, 0x1f, RZ ;  /* 0x0000001f03037819 */ /* 0x002fc800000006ff */
[----:B------:R-:W1:Y:S02]  /*3410*/  SYNCS.PHASECHK.TRANS64.TRYWAIT P0, [UR6+0x8], R3 ;  /* 0x00000803ff0075a7 */ /* 0x000e640008001106 */
[----:B-1----:R-:W-:Y:S05]  /*3420*/  @P0 BRA `(.L_x_69) ;  /* 0x0000000000080947 */ /* 0x002fea0003800000 */
[----:B------:R-:W1:Y:S02]  /*3430*/  SYNCS.PHASECHK.TRANS64.TRYWAIT P0, [UR6+0x8], R3 ;  /* 0x00000803ff0075a7 */ /* 0x000e640008001106 */
[----:B-1----:R-:W-:Y:S05]  /*3440*/  @!P0 BRA `(.L_x_70) ;  /* 0x0000006800448947 */ /* 0x002fea0003800000 */
.L_x_69:
[----:B------:R-:W2:Y:S01]  /*3450*/  LDS R5, [UR37+0x180] ;  /* 0x00018025ff057984 */ /* 0x000ea20008000800 */
[----:B-1----:R-:W-:Y:S02]  /*3460*/  HFMA2 R2, -RZ, RZ, 0, 5.9604644775390625e-08 ;  /* 0x00000001ff027431 */ /* 0x002fe400000001ff */
[----:B------:R-:W-:Y:S01]  /*3470*/  IMAD.MOV.U32 R3, RZ, RZ, 0xffff ;  /* 0x0000ffffff037424 */ /* 0x000fe200078e00ff */
[----:B------:R-:W-:Y:S01]  /*3480*/  UPRMT UR7, UR4, 0x654, UR8 ;  /* 0x0000065404077896 */ /* 0x000fe20008000008 */
[----:B--2---:R-:W-:-:S03]  /*3490*/  IMAD.SHL.U32 R4, R5, 0x20, RZ ;  /* 0x0000002005047824 */ /* 0x004fc600078e00ff */
[-C--:B------:R-:W-:Y:S02]  /*34a0*/  SHF.L.U32 R3, R3, R5.reuse, RZ ;  /* 0x0000000503037219 */ /* 0x080fe400000006ff */
[----:B------:R-:W-:Y:S01]  /*34b0*/  SHF.L.U32 R5, R2, R5, RZ ;  /* 0x0000000502057219 */ /* 0x000fe200000006ff */
[----:B------:R2:W-:Y:S04]  /*34c0*/  STS [UR37+0x180], R4 ;  /* 0x00018004ff007988 */ /* 0x0005e80008000825 */
[----:B------:R2:W-:Y:S04]  /*34d0*/  ATOMS.OR RZ, [UR6+0x14], R3 ;  /* 0x00001403ffff798c */ /* 0x0005e8000b000006 */
[----:B------:R2:W-:Y:S01]  /*34e0*/  ATOMS.OR RZ, [UR6+0x18], R5 ;  /* 0x00001805ffff798c */ /* 0x0005e2000b000006 */
[----:B------:R-:W-:Y:S03]  /*34f0*/  SYNCS.ARRIVE.TRANS64.RED.A1T0 RZ, [UR7], RZ ;  /* 0x000000ffffff79a7 */ /* 0x000fe60008100407 */
[----:B------:R2:W-:Y:S01]  /*3500*/  ATOMS.XOR RZ, [UR6+0x10], R2 ;  /* 0x00001002ffff798c */ /* 0x0005e2000b800006 */
[----:B------:R-:W-:Y:S05]  /*3510*/  BRA `(.L_x_67) ;  /* 0x0000000000107947 */ /* 0x000fea0003800000 */
.L_x_60:
[----:B------:R-:W-:-:S05]  /*3520*/  MOV R2, 0xffffffff ;  /* 0xffffffff00027802 */ /* 0x000fca0000000f00 */
[----:B------:R1:W-:Y:S02]  /*3530*/  STS [UR37+0x180], R2 ;  /* 0x00018002ff007988 */ /* 0x0003e40008000825 */
[----:B-1----:R-:W-:Y:S02]  /*3540*/  MOV R2, 0x3560 ;  /* 0x0000356000027802 */ /* 0x002fe40000000f00 */
[----:B-----5:R-:W-:Y:S05]  /*3550*/  CALL.REL.NOINC `($__internal_1_$__cuda_sm10x_tcgen05_guardrail_trap_phase_invalid_during_alloc) ;  /* 0x0000007000187944 */ /* 0x020fea0003c00000 */
.L_x_67:
[----:B------:R-:W-:Y:S05]  /*3560*/  WARPSYNC.ALL ;  /* 0x0000000000007948 */ /* 0x000fea0003800000 */
[----:B------:R-:W3:Y:S01]  /*3570*/  S2UR UR7, SR_CgaCtaId ;  /* 0x00000000000779c3 */ /* 0x000ee20000008800 */
[----:B------:R-:W-:Y:S01]  /*3580*/  UMOV UR6, 0x400 ;  /* 0x0000040000067882 */ /* 0x000fe20000000000 */
[----:B------:R-:W-:-:S06]  /*3590*/  NOP ;  /* 0x0000000000007918 */ /* 0x000fcc0000000000 */
[----:B------:R-:W-:Y:S06]  /*35a0*/  BAR.ARV 0x6, 0xa0 ;  /* 0x0182800000007b1d */ /* 0x000fec0000002000 */
[----:B------:R-:W4:Y:S01]  /*35b0*/  LDCU UR8, c[0x0][0x38c] ;  /* 0x00007180ff0877ac */ /* 0x000f220008000800 */
[----:B------:R-:W-:Y:S01]  /*35c0*/  LOP3.LUT R0, R0, 0xffff, RZ, 0xc0, !PT ;  /* 0x0000ffff00007812 */ /* 0x000fe200078ec0ff */
[----:B-1----:R-:W-:Y:S01]  /*35d0*/  IMAD.MOV.U32 R9, RZ, RZ, 0x1 ;  /* 0x00000001ff097424 */ /* 0x002fe200078e00ff */
[----:B------:R-:W-:Y:S01]  /*35e0*/  LOP3.LUT R8, R8, 0xffff, RZ, 0xc0, !PT ;  /* 0x0000ffff08087812 */ /* 0x000fe200078ec0ff */
[----:B------:R-:W-:Y:S01]  /*35f0*/  UMOV UR19, URZ ;  /* 0x000000ff00137c82 */ /* 0x000fe20008000000 */
[----:B------:R-:W-:Y:S01]  /*3600*/  R2UR UR11, R0 ;  /* 0x00000000000b72ca */ /* 0x000fe200000e0000 */
[----:B------:R-:W-:Y:S01]  /*3610*/  UMOV UR18, URZ ;  /* 0x000000ff00127c82 */ /* 0x000fe20008000000 */
[----:B------:R-:W-:Y:S01]  /*3620*/  R2UR UR12, R8 ;  /* 0x00000000080c72ca */ /* 0x000fe200000e0000 */
[----:B------:R-:W-:Y:S01]  /*3630*/  IMAD.MOV.U32 R8, RZ, RZ, RZ ;  /* 0x000000ffff087224 */ /* 0x000fe200078e00ff */
[----:B------:R-:W-:Y:S01]  /*3640*/  UMOV UR17, URZ ;  /* 0x000000ff00117c82 */ /* 0x000fe20008000000 */
[----:B---3--:R-:W-:-:S02]  /*3650*/  ULEA UR7, UR7, UR6, 0x18 ;  /* 0x0000000607077291 */ /* 0x008fc4000f8ec0ff */
[----:B------:R-:W-:Y:S02]  /*3660*/  UISETP.NE.AND UP2, UPT, UR5, URZ, UPT ;  /* 0x000000ff0500728c */ /* 0x000fe4000bf45270 */
[----:B------:R-:W-:Y:S02]  /*3670*/  UIADD3 UR13, UPT, UPT, UR7, 0x8400, URZ ;  /* 0x00008400070d7890 */ /* 0x000fe4000fffe0ff */
[----:B------:R-:W-:Y:S02]  /*3680*/  UIADD3 UR14, UPT, UPT, UR7, 0x28400, URZ ;  /* 0x00028400070e7890 */ /* 0x000fe4000fffe0ff */
[----:B----4-:R-:W-:Y:S01]  /*3690*/  UIADD3 UR8, UPT, UPT, UR8, 0x3f, URZ ;  /* 0x0000003f08087890 */ /* 0x010fe2000fffe0ff */
[----:B--2---:R-:W1:Y:S01]  /*36a0*/  LDS R2, [UR7+0x180] ;  /* 0x00018007ff027984 */ /* 0x004e620008000800 */
[----:B------:R-:W-:Y:S02]  /*36b0*/  USHF.R.U32.HI UR13, URZ, 0x4, UR13 ;  /* 0x00000004ff0d7899 */ /* 0x000fe4000801160d */
[----:B------:R-:W-:-:S02]  /*36c0*/  USHF.R.S32.HI UR6, URZ, 0x1f, UR8 ;  /* 0x0000001fff067899 */ /* 0x000fc40008011408 */
[----:B------:R-:W-:Y:S02]  /*36d0*/  USHF.R.U32.HI UR14, URZ, 0x4, UR14 ;  /* 0x00000004ff0e7899 */ /* 0x000fe4000801160e */
[----:B------:R-:W-:Y:S02]  /*36e0*/  ULEA.HI UR6, UR6, UR8, URZ, 0x6 ;  /* 0x0000000806067291 */ /* 0x000fe4000f8f30ff */
[----:B------:R-:W-:Y:S02]  /*36f0*/  ULOP3.LUT UR13, UR13, 0x3fff, URZ, 0xc0, !UPT ;  /* 0x00003fff0d0d7892 */ /* 0x000fe4000f8ec0ff */
[----:B------:R-:W-:Y:S02]  /*3700*/  USHF.R.S32.HI UR6, URZ, 0x6, UR6 ;  /* 0x00000006ff067899 */ /* 0x000fe40008011406 */
[----:B------:R-:W-:Y:S02]  /*3710*/  ULOP3.LUT UR14, UR14, 0x3fff, URZ, 0xc0, !UPT ;  /* 0x00003fff0e0e7892 */ /* 0x000fe4000f8ec0ff */
[----:B------:R-:W-:Y:S01]  /*3720*/  UISETP.LT.AND UP0, UPT, UR6, 0x1, UPT ;  /* 0x000000010600788c */ /* 0x000fe2000bf01270 */
[----:B------:R-:W-:Y:S01]  /*3730*/  UMOV UR28, 0x0 ;  /* 0x00000000001c7882 */ /* 0x000fe20000000000 */
[----:B------:R-:W-:Y:S01]  /*3740*/  UMOV UR29, 0x10200010 ;  /* 0x10200010001d7882 */ /* 0x000fe20000000000 */
[----:B------:R-:W-:-:S02]  /*3750*/  ULOP3.LUT UR13, UR13, 0x10000, URZ, 0xfc, !UPT ;  /* 0x000100000d0d7892 */ /* 0x000fc4000f8efcff */
[----:B------:R-:W-:Y:S02]  /*3760*/  ULOP3.LUT UR14, UR14, 0x10000, URZ, 0xfc, !UPT ;  /* 0x000100000e0e7892 */ /* 0x000fe4000f8efcff */
[----:B------:R-:W-:Y:S01]  /*3770*/  USEL UR20, UR6, 0x1, !UP0 ;  /* 0x0000000106147887 */ /* 0x000fe2000c000000 */
[----:B------:R-:W-:Y:S01]  /*3780*/  UMOV UR26, 0x0 ;  /* 0x00000000001a7882 */ /* 0x000fe20000000000 */
[----:B------:R-:W-:Y:S01]  /*3790*/  UMOV UR27, 0x10200010 ;  /* 0x10200010001b7882 */ /* 0x000fe20000000000 */
[----:B------:R-:W-:Y:S01]  /*37a0*/  UMOV UR24, 0x0 ;  /* 0x0000000000187882 */ /* 0x000fe20000000000 */
[----:B------:R-:W-:Y:S01]  /*37b0*/  UMOV UR25, 0x10200010 ;  /* 0x1020001000197882 */ /* 0x000fe20000000000 */
[----:B------:R-:W-:Y:S01]  /*37c0*/  UMOV UR22, 0x0 ;  /* 0x0000000000167882 */ /* 0x000fe20000000000 */
[----:B------:R-:W-:Y:S01]  /*37d0*/  UMOV UR23, 0x10200010 ;  /* 0x1020001000177882 */ /* 0x000fe20000000000 */
[----:B-1----:R-:W-:Y:S02]  /*37e0*/  R2UR UR21, R2 ;  /* 0x00000000021572ca */ /* 0x002fe400000e0000 */
[----:B------:R-:W-:-:S13]  /*37f0*/  CS2R R2, SRZ ;  /* 0x0000000000027805 */ /* 0x000fda000001ff00 */
.L_x_78:
[C---:B------:R-:W-:Y:S02]  /*3800*/  LEA R0, R8.reuse, UR7, 0x3 ;  /* 0x0000000708007c11 */ /* 0x040fe4000f8e18ff */
[----:B------:R-:W-:Y:S02]  /*3810*/  SHF.L.U32 R4, R3, 0x1f, RZ ;  /* 0x0000001f03047819 */ /* 0x000fe400000006ff */
[----:B------:R-:W-:Y:S02]  /*3820*/  LEA R5, R8, UR7, 0x4 ;  /* 0x0000000708057c11 */ /* 0x000fe4000f8e20ff */
[----:B------:R-:W1:Y:S02]  /*3830*/  SYNCS.PHASECHK.TRANS64.TRYWAIT P0, [R0+URZ+0xd0], R4 ;  /* 0x0000d004000075a7 */ /* 0x000e6400080011ff */
[----:B-1-34-:R-:W-:Y:S05]  /*3840*/  @!P0 BRA `(.L_x_71) ;  /* 0x00000064005c8947 */ /* 0x01afea0003800000 */
.L_x_179:
[----:B-1----:R-:W1:Y:S01]  /*3850*/  LDS.128 R4, [R5+0x160] ;  /* 0x0001600005047984 */ /* 0x002e620000000c00 */
[----:B------:R-:W-:Y:S02]  /*3860*/  VIADD R0, R0, 0xe0 ;  /* 0x000000e000007836 */ /* 0x000fe40000000000 */
[----:B------:R-:W-:Y:S01]  /*3870*/  VIADD R8, R8, 0x1 ;  /* 0x0000000108087836 */ /* 0x000fe20000000000 */
[----:B------:R-:W-:Y:S01]  /*3880*/  @!PT LDS RZ, [RZ] ;  /* 0x00000000fffff984 */ /* 0x000fe20000000800 */
[----:B------:R-:W-:Y:S01]  /*3890*/  @!PT LDS RZ, [RZ] ;  /* 0x00000000fffff984 */ /* 0x000fe20000000800 */
[----:B------:R-:W-:Y:S01]  /*38a0*/  @!PT LDS RZ, [RZ] ;  /* 0x00000000fffff984 */ /* 0x000fe20000000800 */
[----:B------:R-:W-:Y:S01]  /*38b0*/  @!PT LDS RZ, [RZ] ;  /* 0x00000000fffff984 */ /* 0x000fe20000000800 */
[----:B------:R2:W-:Y:S06]  /*38c0*/  MEMBAR.ALL.CTA ;  /* 0x0000000000007992 */ /* 0x0005ec0000008000 */
[----:B--2---:R-:W2:Y:S01]  /*38d0*/  FENCE.VIEW.ASYNC.S ;  /* 0x00000000000073c6 */ /* 0x004ea20000000000 */
[----:B------:R-:W-:-:S04]  /*38e0*/  PRMT R0, RZ, 0x654, R0 ;  /* 0x00000654ff007816 */ /* 0x000fc80000000000 */
[----:B--2---:R2:W-:Y:S01]  /*38f0*/  SYNCS.ARRIVE.TRANS64.RED.A1T0 RZ, [R0+URZ], RZ ;  /* 0x000000ff00ff79a7 */ /* 0x0045e200081004ff */
[----:B-1----:R-:W-:Y:S01]  /*3900*/  LOP3.LUT P1, RZ, R6, 0x1, RZ, 0xc0, !PT ;  /* 0x0000000106ff7812 */ /* 0x002fe2000782c0ff */
[----:B--2---:R-:W-:-:S12]  /*3910*/  BRA.U UP2, `(.L_x_72) ;  /* 0x0000000502087547 */ /* 0x004fd8000b800000 */
[----:B------:R-:W1:Y:S01]  /*3920*/  LDCU UR8, c[0x0][0x38c] ;  /* 0x00007180ff0877ac */ /* 0x000e620008000800 */
[----:B------:R-:W-:Y:S02]  /*3930*/  PLOP3.LUT P2, PT, PT, PT, PT, 0x80, 0x8 ;  /* 0x000000000008781c */ /* 0x000fe40003f4f070 */
[----:B------:R-:W-:Y:S01]  /*3940*/  SHF.L.U32 R4, R9, 0x1f, RZ ;  /* 0x0000001f09047819 */ /* 0x000fe200000006ff */
[----:B------:R-:W-:Y:S02]  /*3950*/  ULEA UR9, UR19, UR7, 0x3 ;  /* 0x0000000713097291 */ /* 0x000fe4000f8e18ff */
[----:B------:R-:W-:Y:S02]  /*3960*/  ULEA UR10, UR19, UR21, 0x7 ;  /* 0x00000015130a7291 */ /* 0x000fe4000f8e38ff */
[----:B-1----:R-:W-:-:S06]  /*3970*/  UISETP.GE.AND UP0, UPT, UR8, 0x1, UPT ;  /* 0x000000010800788c */ /* 0x002fcc000bf06270 */
[----:B------:R-:W-:-:S05]  /*3980*/  PLOP3.LUT P0, PT, PT, PT, UP0, 0x80, 0x8 ;  /* 0x000000000008781c */ /* 0x000fca0003f0f008 */
[----:B------:R-:W-:-:S08]  /*3990*/  @UP0 ULEA UR8, UR18, UR7, 0x3 ;  /* 0x0000000712080291 */ /* 0x000fd0000f8e18ff */
[----:B------:R-:W-:-:S04]  /*39a0*/  @P0 SHF.L.U32 R0, R2, 0x1f, RZ ;  /* 0x0000001f02000819 */ /* 0x000fc800000006ff */
[----:B------:R1:W2:Y:S01]  /*39b0*/  @P0 SYNCS.PHASECHK.TRANS64.TRYWAIT P2, [UR8], R0 ;  /* 0x00000000ff0005a7 */ /* 0x0002a20008041108 */
[----:B------:R-:W3:Y:S02]  /*39c0*/  SYNCS.PHASECHK.TRANS64.TRYWAIT P0, [UR9+0x110], R4 ;  /* 0x00011004ff0075a7 */ /* 0x000ee40008001109 */
[----:B-123--:R-:W-:Y:S05]  /*39d0*/  @!P0 BRA `(.L_x_73) ;  /* 0x00000064000c8947 */ /* 0x00efea0003800000 */
.L_x_181:
[----:B------:R-:W-:Y:S01]  /*39e0*/  UMOV UR16, UR17 ;  /* 0x0000001100107c82 */ /* 0x000fe20008000000 */
[----:B------:R-:W-:Y:S05]  /*39f0*/  BRA.U !UP0, `(.L_x_74) ;  /* 0x0000000108c07547 */ /* 0x000fea000b800000 */
[----:B------:R-:W-:Y:S02]  /*3a00*/  UIADD3 UR16, UPT, UPT, UR20, UR17, URZ ;  /* 0x0000001114107290 */ /* 0x000fe4000fffe0ff */
[----:B------:R-:W-:Y:S01]  /*3a10*/  UPLOP3.LUT UP3, UPT, UPT, UPT, UPT, 0x40, 0x4 ;  /* 0x000000000004789c */ /* 0x000fe20003f6e870 */
[----:B------:R-:W-:Y:S01]  /*3a20*/  UMOV UR15, UR6 ;  /* 0x00000006000f7c82 */ /* 0x000fe20008000000 */
[----:B------:R-:W-:-:S09]  /*3a30*/  UMOV UR46, UR18 ;  /* 0x00000012002e7c82 */ /* 0x000fd20008000000 */
.L_x_77:
[----:B--2---:R-:W-:Y:S01]  /*3a40*/  ULEA UR8, UR46, UR7, 0x3 ;  /* 0x000000072e087291 */ /* 0x004fe2000f8e18ff */
[----:B---3--:R-:W-:Y:S11]  /*3a50*/  @P2 BRA `(.L_x_75) ;  /* 0x00000000000c2947 */ /* 0x008ff60003800000 */
[----:B-1----:R-:W-:Y:S04]  /*3a60*/  SHF.L.U32 R4, R2, 0x1f, RZ ;  /* 0x0000001f02047819 */ /* 0x002fe800000006ff */
[----:B------:R-:W1:Y:S02]  /*3a70*/  SYNCS.PHASECHK.TRANS64.TRYWAIT P0, [UR8], R4 ;  /* 0x00000004ff0075a7 */ /* 0x000e640008001108 */
[----:B-1----:R-:W-:Y:S05]  /*3a80*/  @!P0 BRA `(.L_x_76) ;  /* 0x0000006000f88947 */ /* 0x002fea0003800000 */
.L_x_75:
[----:B------:R-:W-:Y:S01]  /*3a90*/  UISETP.NE.AND UP0, UPT, UR15, 0x1, UPT ;  /* 0x000000010f00788c */ /* 0x000fe2000bf05270 */
[----:B------:R-:W-:Y:S01]  /*3aa0*/  PLOP3.LUT P2, PT, PT, PT, PT, 0x80, 0x8 ;  /* 0x000000000008781c */ /* 0x000fe20003f4f070 */
[----:B------:R-:W-:Y:S02]  /*3ab0*/  UIADD3 UR18, UPT, UPT, UR46, 0x1, URZ ;  /* 0x000000012e127890 */ /* 0x000fe4000fffe0ff */
[----:B------:R-:W-:Y:S02]  /*3ac0*/  ULEA UR32, UR46, UR14, 0x9 ;  /* 0x0000000e2e207291 */ /* 0x000fe4000f8e48ff */
[----:B------:R-:W-:Y:S01]  /*3ad0*/  UISETP.NE.AND UP1, UPT, UR18, 0x8, UPT ;  /* 0x000000081200788c */ /* 0x000fe2000bf25270 */
[----:B------:R-:W-:Y:S01]  /*3ae0*/  PLOP3.LUT P0, PT, PT, PT, UP0, 0x80, 0x8 ;  /* 0x000000000008781c */ /* 0x000fe20003f0f008 */
[----:B------:R-:W-:Y:S02]  /*3af0*/  UIADD3 UR44, UPT, UPT, UR32, 0x2, URZ ;  /* 0x00000002202c7890 */ /* 0x000fe4000fffe0ff */
[----:B------:R-:W-:Y:S02]  /*3b00*/  USEL UR31, URZ, 0x1, UP1 ;  /* 0x00000001ff1f7887 */ /* 0x000fe40008800000 */
[----:B------:R-:W-:Y:S02]  /*3b10*/  USEL UR18, UR18, URZ, UP1 ;  /* 0x000000ff12127287 */ /* 0x000fe40008800000 */
[----:B------:R-:W-:Y:S02]  /*3b20*/  UIADD3 UR40, UPT, UPT, UR32, 0x4, URZ ;  /* 0x0000000420287890 */ /* 0x000fe4000fffe0ff */
[----:B------:R-:W-:Y:S01]  /*3b30*/  @UP0 ULEA UR30, UR18, UR7, 0x3 ;  /* 0x00000007121e0291 */ /* 0x000fe2000f8e18ff */
[----:B------:R-:W-:Y:S01]  /*3b40*/  LOP3.LUT R2, R2, UR31, RZ, 0x3c, !PT ;  /* 0x0000001f02027c12 */ /* 0x000fe2000f8e3cff */
[----:B------:R-:W-:Y:S02]  /*3b50*/  UIADD3 UR36, UPT, UPT, UR32, 0x6, URZ ;  /* 0x0000000620247890 */ /* 0x000fe4000fffe0ff */
[----:B------:R-:W-:Y:S01]  /*3b60*/  UIADD3 UR8, UPT, UPT, UR8, 0x40, URZ ;  /* 0x0000004008087890 */ /* 0x000fe2000fffe0ff */
[----:B-1----:R-:W-:Y:S01]  /*3b70*/  @P0 SHF.L.U32 R0, R2, 0x1f, RZ ;  /* 0x0000001f02000819 */ /* 0x002fe200000006ff */
[----:B------:R-:W-:Y:S02]  /*3b80*/  UIADD3 UR17, UPT, UPT, UR17, 0x1, URZ ;  /* 0x0000000111117890 */ /* 0x000fe4000fffe0ff */
[----:B------:R-:W-:Y:S01]  /*3b90*/  UIADD3 UR15, UPT, UPT, UR15, -0x1, URZ ;  /* 0xffffffff0f0f7890 */ /* 0x000fe2000fffe0ff */
[----:B------:R2:W3:Y:S01]  /*3ba0*/  @P0 SYNCS.PHASECHK.TRANS64.TRYWAIT P2, [UR30], R0 ;  /* 0x00000000ff0005a7 */ /* 0x0004e2000804111e */
[----:B------:R-:W-:Y:S02]  /*3bb0*/  ULEA UR30, UR46, UR13, 0xa ;  /* 0x0000000d2e1e7291 */ /* 0x000fe4000f8e50ff */
[----:B------:R-:W-:Y:S02]  /*3bc0*/  UISETP.NE.AND UP0, UPT, UR17, UR16, UPT ;  /* 0x000000101100728c */ /* 0x000fe4000bf05270 */
[----:B------:R-:W-:Y:S02]  /*3bd0*/  UIADD3 UR42, UPT, UPT, UR30, 0x2, URZ ;  /* 0x000000021e2a7890 */ /* 0x000fe4000fffe0ff */
[----:B------:R-:W-:Y:S02]  /*3be0*/  UIADD3 UR38, UPT, UPT, UR30, 0x4, URZ ;  /* 0x000000041e267890 */ /* 0x000fe4000fffe0ff */
[----:B------:R-:W-:Y:S01]  /*3bf0*/  UIADD3 UR34, UPT, UPT, UR30, 0x6, URZ ;  /* 0x000000061e227890 */ /* 0x000fe2000fffe0ff */
[----:B------:R-:W-:Y:S01]  /*3c00*/  UMOV UR33, 0x40004040 ;  /* 0x4000404000217882 */ /* 0x000fe20000000000 */
[----:B------:R-:W-:Y:S01]  /*3c10*/  UMOV UR31, 0x40004040 ;  /* 0x40004040001f7882 */ /* 0x000fe20000000000 */
[----:B------:R-:W-:Y:S01]  /*3c20*/  UMOV UR45, 0x40004040 ;  /* 0x40004040002d7882 */ /* 0x000fe20000000000 */
[----:B------:R2:W-:Y:S01]  /*3c30*/  UTCHMMA.2CTA gdesc[UR30], gdesc[UR32], tmem[UR10], tmem[UR28], idesc[UR29], UP3 ;  /* 0x00ff1c201e0075ea */ /* 0x0005e20009a0000a */
[----:B------:R-:W-:Y:S01]  /*3c40*/  UPLOP3.LUT UP3, UPT, UPT, UPT, UPT, 0x80, 0x8 ;  /* 0x000000000008789c */ /* 0x000fe20003f6f070 */
[----:B------:R-:W-:Y:S01]  /*3c50*/  UMOV UR43, 0x40004040 ;  /* 0x40004040002b7882 */ /* 0x000fe20000000000 */
[----:B------:R-:W-:Y:S01]  /*3c60*/  UMOV UR41, 0x40004040 ;  /* 0x4000404000297882 */ /* 0x000fe20000000000 */
[----:B------:R2:W-:Y:S01]  /*3c70*/  UTCHMMA.2CTA gdesc[UR42], gdesc[UR44], tmem[UR10], tmem[UR26], idesc[UR27], UPT ;  /* 0x00ff1a2c2a0075ea */ /* 0x0005e2000ba0000a */
[----:B------:R-:W-:Y:S01]  /*3c80*/  UMOV UR39, 0x40004040 ;  /* 0x4000404000277882 */ /* 0x000fe20000000000 */
[----:B------:R-:W-:Y:S01]  /*3c90*/  UMOV UR37, 0x40004040 ;  /* 0x4000404000257882 */ /* 0x000fe20000000000 */
[----:B------:R-:W-:Y:S01]  /*3ca0*/  UMOV UR35, 0x40004040 ;  /* 0x4000404000237882 */ /* 0x000fe20000000000 */
[----:B------:R2:W-:Y:S01]  /*3cb0*/  UTCHMMA.2CTA gdesc[UR38], gdesc[UR40], tmem[UR10], tmem[UR24], idesc[UR25], UPT ;  /* 0x00ff1828260075ea */ /* 0x0005e2000ba0000a */
[----:B------:R2:W-:Y:S01]  /*3cc0*/  UTCHMMA.2CTA gdesc[UR34], gdesc[UR36], tmem[UR10], tmem[UR22], idesc[UR23], UPT ;  /* 0x00ff1624220075ea */ /* 0x0005e2000ba0000a */
[----:B------:R2:W-:Y:S01]  /*3cd0*/  UTCBAR.2CTA.MULTICAST [UR8], URZ, UR12 ;  /* 0x000000ff080073e9 */ /* 0x0005e2000820080c */
[----:B------:R-:W-:Y:S01]  /*3ce0*/  UMOV UR46, UR18 ;  /* 0x00000012002e7c82 */ /* 0x000fe20008000000 */
[----:B------:R-:W-:Y:S05]  /*3cf0*/  BRA.U UP0, `(.L_x_77) ;  /* 0xfffffffd00507547 */ /* 0x000fea000b83ffff */
.L_x_74:
[----:B------:R-:W-:Y:S01]  /*3d00*/  UIADD3 UR9, UPT, UPT, UR9, 0xf0, URZ ;  /* 0x000000f009097890 */ /* 0x000fe2000fffe0ff */
[----:B------:R-:W-:-:S08]  /*3d10*/  UMOV UR17, UR16 ;  /* 0x0000001000117c82 */ /* 0x000fd00008000000 */
[----:B------:R4:W-:Y:S01]  /*3d20*/  UTCBAR.2CTA.MULTICAST [UR9], URZ, UR11 ;  /* 0x000000ff090073e9 */ /* 0x0009e2000820080b */
[----:B------:R-:W-:Y:S02]  /*3d30*/  NOP ;  /* 0x0000000000007918 */ /* 0x000fe40000000000 */
.L_x_72:
[----:B------:R-:W-:Y:S01]  /*3d40*/  UIADD3 UR19, UPT, UPT, UR19, 0x1, URZ ;  /* 0x0000000113137890 */ /* 0x000fe2000fffe0ff */
[----:B------:R-:W-:-:S03]  /*3d50*/  ISETP.NE.AND P0, PT, R8, 0x2, PT ;  /* 0x000000020800780c */ /* 0x000fc60003f05270 */
[----:B------:R-:W-:Y:S01]  /*3d60*/  UISETP.NE.AND UP0, UPT, UR19, 0x4, UPT ;  /* 0x000000041300788c */ /* 0x000fe2000bf05270 */
[----:B-12---:R-:W-:Y:S02]  /*3d70*/  SEL R0, RZ, 0x1, P0 ;  /* 0x00000001ff007807 */ /* 0x006fe40000000000 */
[----:B------:R-:W-:Y:S01]  /*3d80*/  SEL R8, R8, RZ, P0 ;  /* 0x000000ff08087207 */ /* 0x000fe20000000000 */
[----:B------:R-:W-:Y:S01]  /*3d90*/  USEL UR8, URZ, 0x1, UP0 ;  /* 0x00000001ff087887 */ /* 0x000fe20008000000 */
[----:B------:R-:W-:Y:S01]  /*3da0*/  LOP3.LUT R3, R3, R0, RZ, 0x3c, !PT ;  /* 0x0000000003037212 */ /* 0x000fe200078e3cff */
[----:B------:R-:W-:-:S04]  /*3db0*/  USEL UR19, UR19, URZ, UP0 ;  /* 0x000000ff13137287 */ /* 0x000fc80008000000 */
[----:B------:R-:W-:Y:S01]  /*3dc0*/  LOP3.LUT R9, R9, UR8, RZ, 0x3c, !PT ;  /* 0x0000000809097c12 */ /* 0x000fe2000f8e3cff */
[----:B------:R-:W-:Y:S07]  /*3dd0*/  @P1 BRA `(.L_x_78) ;  /* 0xfffffff800881947 */ /* 0x000fee000383ffff */
[----:B------:R-:W1:Y:S01]  /*3de0*/  S2UR UR6, SR_CgaCtaId ;  /* 0x00000000000679c3 */ /* 0x000e620000008800 */
[----:B------:R-:W-:Y:S01]  /*3df0*/  ELECT P0, URZ, PT ;  /* 0x0000000000ff782f */ /* 0x000fe20003800000 */
[----:B------:R-:W-:Y:S01]  /*3e00*/  HFMA2 R0, -RZ, RZ, 0, 5.9604644775390625e-08 ;  /* 0x00000001ff007431 */ /* 0x000fe200000001ff */
[----:B------:R-:W-:-:S05]  /*3e10*/  UMOV UR8, 0x40 ;  /* 0x0000004000087882 */ /* 0x000fca0000000000 */
[----:B------:R-:W-:Y:S01]  /*3e20*/  UVIRTCOUNT.DEALLOC.SMPOOL 0x80 ;  /* 0x000000800000784c */ /* 0x000fe20000000000 */
[----:B------:R-:W-:Y:S02]  /*3e30*/  UISETP.NE.AND UP0, UPT, UR5, URZ, UPT ;  /* 0x000000ff0500728c */ /* 0x000fe4000bf05270 */
[----:B-1----:R-:W-:-:S09]  /*3e40*/  ULEA UR6, UR6, UR8, 0x18 ;  /* 0x0000000806067291 */ /* 0x002fd2000f8ec0ff */
[----:B------:R1:W-:Y:S01]  /*3e50*/  @P0 STS.U8 [UR6+0x1c], R0 ;  /* 0x00001c00ff000988 */ /* 0x0003e20008000006 */
[----:B------:R-:W-:Y:S05]  /*3e60*/  BRA.U UP0, `(.L_x_79) ;  /* 0x0000000100a07547 */ /* 0x000fea000b800000 */
[----:B------:R-:W-:Y:S01]  /*3e70*/  UIADD3 UR5, UPT, UPT, UR7, 0x110, URZ ;  /* 0x0000011007057890 */ /* 0x000fe2000fffe0ff */
[----:B------:R-:W-:-:S03]  /*3e80*/  SHF.L.U32 R2, R9, 0x1f, RZ ;  /* 0x0000001f09027819 */ /* 0x000fc600000006ff */
[----:B------:R-:W-:-:S09]  /*3e90*/  ULEA UR8, UR19, UR5, 0x3 ;  /* 0x0000000513087291 */ /* 0x000fd2000f8e18ff */
[----:B------:R-:W2:Y:S02]  /*3ea0*/  SYNCS.PHASECHK.TRANS64.TRYWAIT P0, [UR8], R2 ;  /* 0x00000002ff0075a7 */ /* 0x000ea40008001108 */
[----:B--2---:R-:W-:Y:S05]  /*3eb0*/  @!P0 BRA `(.L_x_80) ;  /* 0x0000006000048947 */ /* 0x004fea0003800000 */
.L_x_184:
[----:B----4-:R-:W-:-:S04]  /*3ec0*/  UIADD3 UR9, UPT, UPT, UR19, 0x1, URZ ;  /* 0x0000000113097890 */ /* 0x010fc8000fffe0ff */
        /* <DEDUP_REMOVED lines=8> */
.L_x_186:
        /* <DEDUP_REMOVED lines=9> */
.L_x_188:
[----:B------:R-:W-:-:S04]  /*3fe0*/  UIADD3 UR9, UPT, UPT, UR9, 0x1, URZ ;  /* 0x0000000109097890 */ /* 0x000fc8000fffe0ff */
[----:B------:R-:W-:-:S04]  /*3ff0*/  UISETP.NE.AND UP1, UPT, UR9, 0x4, UPT ;  /* 0x000000040900788c */ /* 0x000fc8000bf25270 */
[----:B------:R-:W-:Y:S02]  /*4000*/  USEL UR8, URZ, 0x1, UP1 ;  /* 0x00000001ff087887 */ /* 0x000fe40008800000 */
[----:B------:R-:W-:-:S04]  /*4010*/  USEL UR9, UR9, URZ, UP1 ;  /* 0x000000ff09097287 */ /* 0x000fc80008800000 */
[----:B------:R-:W-:Y:S01]  /*4020*/  ULEA UR9, UR9, UR5, 0x3 ;  /* 0x0000000509097291 */ /* 0x000fe2000f8e18ff */
[----:B------:R-:W-:-:S04]  /*4030*/  LOP3.LUT R2, R2, UR8, RZ, 0x3c, !PT ;  /* 0x0000000802027c12 */ /* 0x000fc8000f8e3cff */
[----:B------:R-:W-:Y:S01]  /*4040*/  SHF.L.U32 R2, R2, 0x1f, RZ ;  /* 0x0000001f02027819 */ /* 0x000fe200000006ff */
[----:B-1----:R-:W-:-:S04]  /*4050*/  IMAD.U32 R0, RZ, RZ, UR9 ;  /* 0x00000009ff007e24 */ /* 0x002fc8000f8e00ff */
[----:B------:R1:W2:Y:S03]  /*4060*/  SYNCS.PHASECHK.TRANS64.TRYWAIT P0, [R0+URZ], R2 ;  /* 0x00000002000075a7 */ /* 0x0002a600080011ff */
[----:B--2---:R-:W-:Y:S05]  /*4070*/  @!P0 NANOSLEEP.SYNCS 0x989680 ;  /* 0x009896800000895d */ /* 0x004fea0003900000 */
[----:B------:R-:W2:Y:S02]  /*4080*/  @!P0 SYNCS.PHASECHK.TRANS64 P0, [R0+URZ], R2 ;  /* 0x00000002000085a7 */ /* 0x000ea400080010ff */
[----:B--2---:R-:W-:Y:S05]  /*4090*/  @P0 BRA `(.L_x_83) ;  /* 0x0000000000200947 */ /* 0x004fea0003800000 */
.L_x_84:
[----:B--2---:R2:W4:Y:S02]  /*40a0*/  SYNCS.PHASECHK.TRANS64.TRYWAIT P0, [R0+URZ], R2 ;  /* 0x00000002000075a7 */ /* 0x00452400080011ff */
[----:B----4-:R-:W-:Y:S05]  /*40b0*/  @!P0 NANOSLEEP.SYNCS 0x989680 ;  /* 0x009896800000895d */ /* 0x010fea0003900000 */
[----:B------:R-:W4:Y:S02]  /*40c0*/  @!P0 SYNCS.PHASECHK.TRANS64 P0, [R0+URZ], R2 ;  /* 0x00000002000085a7 */ /* 0x000f2400080010ff */
[----:B----4-:R-:W-:Y:S05]  /*40d0*/  @!P0 BRA `(.L_x_84) ;  /* 0xfffffffc00f08947 */ /* 0x010fea000383ffff */
[----:B------:R-:W-:Y:S05]  /*40e0*/  BRA `(.L_x_83) ;  /* 0x00000000000c7947 */ /* 0x000fea0003800000 */
.L_x_79:
[----:B------:R-:W-:-:S04]  /*40f0*/  UIADD3 UR5, UPT, UPT, UR7, 0x150, URZ ;  /* 0x0000015007057890 */ /* 0x000fc8000fffe0ff */
[----:B------:R-:W-:-:S09]  /*4100*/  UPRMT UR5, UR4, 0x654, UR5 ;  /* 0x0000065404057896 */ /* 0x000fd20008000005 */
[----:B------:R-:W-:Y:S03]  /*4110*/  SYNCS.ARRIVE.TRANS64.RED.A1T0 RZ, [UR5], RZ ;  /* 0x000000ffffff79a7 */ /* 0x000fe60008100405 */
.L_x_83:
[----:B-12---:R-:W-:Y:S01]  /*4120*/  SHF.L.U32 R2, RZ, 0x1f, RZ ;  /* 0x0000001fff027819 */ /* 0x006fe200000006ff */
[----:B------:R-:W-:Y:S01]  /*4130*/  UIADD3 UR5, UPT, UPT, UR7, 0x150, URZ ;  /* 0x0000015007057890 */ /* 0x000fe2000fffe0ff */
[----:B------:R-:W-:Y:S02]  /*4140*/  PLOP3.LUT P0, PT, PT, PT, UP0, 0x80, 0x8 ;  /* 0x000000000008781c */ /* 0x000fe40003f0f008 */
[----:B------:R-:W1:Y:S02]  /*4150*/  SYNCS.PHASECHK.TRANS64.TRYWAIT P1, [UR7+0x150], R2 ;  /* 0x00015002ff0075a7 */ /* 0x000e640008021107 */
[----:B-1----:R-:W-:Y:S09]  /*4160*/  @!P1 BRA `(.L_x_85) ;  /* 0x0000005c00a09947 */ /* 0x002ff20003800000 */
.L_x_190:
[----:B------:R-:W-:Y:S01]  /*4170*/  @!UP0 UPRMT UR5, UR4, 0x654, UR5 ;  /* 0x0000065404058896 */ /* 0x000fe20008000005 */
[----:B------:R-:W-:Y:S02]  /*4180*/  UMOV UR8, 0xffff ;  /* 0x0000ffff00087882 */ /* 0x000fe40000000000 */
[----:B------:R-:W-:-:S06]  /*4190*/  UMOV UR4, 0x1 ;  /* 0x0000000100047882 */ /* 0x000fcc0000000000 */
[----:B------:R-:W-:Y:S01]  /*41a0*/  @!P0 SYNCS.ARRIVE.TRANS64.RED.A1T0 RZ, [UR5], RZ ;  /* 0x000000ffffff89a7 */ /* 0x000fe20008100405 */
[----:B------:R-:W-:Y:S01]  /*41b0*/  NOP ;  /* 0x0000000000007918 */ /* 0x000fe20000000000 */
[----:B-1----:R-:W1:Y:S01]  /*41c0*/  LDS R0, [UR6+0x14] ;  /* 0x00001406ff007984 */ /* 0x002e620008000800 */
[----:B------:R-:W-:-:S04]  /*41d0*/  ULOP3.LUT UR5, UR21, 0xffff, URZ, 0xc0, !UPT ;  /* 0x0000ffff15057892 */ /* 0x000fc8000f8ec0ff */
[----:B------:R-:W-:-:S04]  /*41e0*/  USHF.R.U32.HI UR5, URZ, 0x5, UR5 ;  /* 0x00000005ff057899 */ /* 0x000fc80008011605 */
[----:B------:R-:W-:Y:S02]  /*41f0*/  USHF.L.U32 UR8, UR8, UR5, URZ ;  /* 0x0000000508087299 */ /* 0x000fe400080006ff */
[----:B------:R-:W-:-:S04]  /*4200*/  USHF.L.U32 UR4, UR4, UR5, URZ ;  /* 0x0000000504047299 */ /* 0x000fc800080006ff */
[----:B-1----:R-:W-:-:S04]  /*4210*/  LOP3.LUT R0, R0, UR8, RZ, 0xc0, !PT ;  /* 0x0000000800007c12 */ /* 0x002fc8000f8ec0ff */
[----:B------:R-:W-:-:S13]  /*4220*/  ISETP.NE.AND P0, PT, R0, UR8, PT ;  /* 0x0000000800007c0c */ /* 0x000fda000bf05270 */
[----:B------:R-:W-:Y:S05]  /*4230*/  @P0 BRA `(.L_x_86) ;  /* 0x0000000000580947 */ /* 0x000fea0003800000 */
[----:B------:R-:W1:Y:S02]  /*4240*/  LDS R0, [UR6+0x18] ;  /* 0x00001806ff007984 */ /* 0x000e640008000800 */
[----:B-1----:R-:W-:-:S04]  /*4250*/  LOP3.LUT R0, R0, UR4, RZ, 0xc0, !PT ;  /* 0x0000000400007c12 */ /* 0x002fc8000f8ec0ff */
[----:B------:R-:W-:-:S13]  /*4260*/  ISETP.NE.AND P0, PT, R0, UR4, PT ;  /* 0x0000000400007c0c */ /* 0x000fda000bf05270 */
[----:B------:R-:W-:Y:S05]  /*4270*/  @P0 BRA `(.L_x_87) ;  /* 0x00000000003c0947 */ /* 0x000fea0003800000 */
[----:B------:R-:W1:Y:S01]  /*4280*/  S2R R2, SR_LANEID ;  /* 0x0000000000027919 */ /* 0x000e620000000000 */
[----:B------:R-:W-:Y:S01]  /*4290*/  ULOP3.LUT UR8, URZ, UR8, URZ, 0x33, !UPT ;  /* 0x00000008ff087292 */ /* 0x000fe2000f8e33ff */
[----:B------:R-:W-:Y:S02]  /*42a0*/  VOTEU.ANY UR7, UPT, PT ;  /* 0x0000000000077886 */ /* 0x000fe400038e0100 */
[----:B------:R-:W-:-:S03]  /*42b0*/  UFLO.U32 UR7, UR7 ;  /* 0x00000007000772bd */ /* 0x000fc600080e0000 */
[----:B------:R-:W-:-:S04]  /*42c0*/  IMAD.U32 R0, RZ, RZ, UR8 ;  /* 0x00000008ff007e24 */ /* 0x000fc8000f8e00ff */
[----:B------:R2:W3:Y:S02]  /*42d0*/  REDUX UR5, R0 ;  /* 0x00000000000573c4 */ /* 0x0004e40000000000 */
[----:B------:R1:W-:Y:S02]  /*42e0*/  UTCATOMSWS.AND URZ, UR8 ;  /* 0x0000000800ff79e3 */ /* 0x0003e40008000000 */
[----:B-1----:R-:W-:Y:S02]  /*42f0*/  ISETP.EQ.U32.AND P0, PT, R2, UR7, PT ;  /* 0x0000000702007c0c */ /* 0x002fe4000bf02070 */
[----:B--2---:R-:W-:Y:S02]  /*4300*/  LOP3.LUT R0, RZ, UR4, RZ, 0x33, !PT ;  /* 0x00000004ff007c12 */ /* 0x004fe4000f8e33ff */
[----:B---3--:R-:W-:Y:S02]  /*4310*/  MOV R2, UR5 ;  /* 0x0000000500027c02 */ /* 0x008fe40008000f00 */
[----:B------:R-:W1:Y:S07]  /*4320*/  REDUX UR4, R0 ;  /* 0x00000000000473c4 */ /* 0x000e6e0000000000 */
[----:B------:R2:W-:Y:S01]  /*4330*/  @P0 ATOMS.AND RZ, [UR6+0x14], R2 ;  /* 0x00001402ffff098c */ /* 0x0005e2000a800006 */
[----:B-1----:R-:W-:-:S05]  /*4340*/  IMAD.U32 R0, RZ, RZ, UR4 ;  /* 0x00000004ff007e24 */ /* 0x002fca000f8e00ff */
[----:B------:R2:W-:Y:S01]  /*4350*/  @P0 ATOMS.AND RZ, [UR6+0x18], R0 ;  /* 0x00001800ffff098c */ /* 0x0005e2000a800006 */
[----:B------:R-:W-:Y:S05]  /*4360*/  BRA `(.L_x_88) ;  /* 0x0000000000147947 */ /* 0x000fea0003800000 */
.L_x_87:
[----:B------:R-:W-:Y:S02]  /*4370*/  MOV R2, 0x4390 ;  /* 0x0000439000027802 */ /* 0x000fe40000000f00 */
[----:B---345:R-:W-:Y:S05]  /*4380*/  CALL.REL.NOINC `($__internal_0_$__cuda_sm10x_tcgen05_guardrail_trap_col_being_dealloced_not_returned_by_alloc) ;  /* 0x0000006000807944 */ /* 0x038fea0003c00000 */
[----:B------:R-:W-:Y:S05]  /*4390*/  BRA `(.L_x_88) ;  /* 0x0000000000087947 */ /* 0x000fea0003800000 */
.L_x_86:
[----:B------:R-:W-:Y:S02]  /*43a0*/  MOV R2, 0x43c0 ;  /* 0x000043c000027802 */ /* 0x000fe40000000f00 */
[----:B---345:R-:W-:Y:S05]  /*43b0*/  CALL.REL.NOINC `($__internal_2_$__cuda_sm10x_tcgen05_guardrail_trap_unallocated_columns_being_dealloced) ;  /* 0x00000060008c7944 */ /* 0x038fea0003c00000 */
.L_x_88:
[----:B------:R-:W-:Y:S01]  /*43c0*/  NOP ;  /* 0x0000000000007918 */ /* 0x000fe20000000000 */
[----:B----4-:R-:W-:Y:S05]  /*43d0*/  EXIT ;  /* 0x000000000000794d */ /* 0x010fea0003800000 */
.L_x_59:
[----:B------:R-:W-:-:S09]  /*43e0*/  UISETP.NE.OR UP5, UPT, UR10, 0x3, !UP5 ;  /* 0x000000030a00788c */ /* 0x000fd2000efa5670 */
[----:B------:R-:W-:Y:S05]  /*43f0*/  BRA.U UP5, `(.L_x_89) ;  /* 0x0000001105087547 */ /* 0x000fea000b800000 */
[----:B------:R-:W1:Y:S01]  /*4400*/  LDC R0, c[0x0][0xb30] ;  /* 0x0002cc00ff007b82 */ /* 0x000e620000000800 */
[----:B------:R-:W2:Y:S01]  /*4410*/  LDCU.64 UR8, c[0x0][0x888] ;  /* 0x00011100ff0877ac */ /* 0x000ea20008000a00 */
[----:B------:R-:W-:Y:S02]  /*4420*/  HFMA2 R27, -RZ, RZ, 0, 0 ;  /* 0x00000000ff1b7431 */ /* 0x000fe400000001ff */
[----:B------:R-:W-:Y:S01]  /*4430*/  IMAD.MOV.U32 R29, RZ, RZ, 0x1 ;  /* 0x00000001ff1d7424 */ /* 0x000fe200078e00ff */
[----:B------:R-:W-:Y:S01]  /*4440*/  MOV R25, 0x2000 ;  /* 0x0000200000197802 */ /* 0x000fe20000000f00 */
[----:B------:R-:W3:Y:S01]  /*4450*/  LDCU.64 UR4, c[0x0][0x890] ;  /* 0x00011200ff0477ac */ /* 0x000ee20008000a00 */
[----:B------:R-:W-:Y:S01]  /*4460*/  IMAD.MOV.U32 R28, RZ, RZ, RZ ;  /* 0x000000ffff1c7224 */ /* 0x000fe200078e00ff */
[----:B------:R-:W4:Y:S01]  /*4470*/  LDC R24, c[0x0][0x370] ;  /* 0x0000dc00ff187b82 */ /* 0x000f220000000800 */
[----:B------:R-:W-:Y:S01]  /*4480*/  UMOV UR7, 0x400 ;  /* 0x0000040000077882 */ /* 0x000fe20000000000 */
[----:B------:R-:W-:-:S02]  /*4490*/  UPLOP3.LUT UP1, UPT, UPT, UPT, UPT, 0x40, 0x4 ;  /* 0x000000000004789c */ /* 0x000fc40003f2e870 */
[----:B------:R-:W-:-:S04]  /*44a0*/  ULEA UR7, UR37, UR7, 0x18 ;  /* 0x0000000725077291 */ /* 0x000fc8000f8ec0ff */
[----:B------:R-:W4:Y:S01]  /*44b0*/  LDC R3, c[0x0][0xb0c] ;  /* 0x0002c300ff037b82 */ /* 0x000f220000000800 */
[----:B------:R-:W-:Y:S02]  /*44c0*/  UIADD3 UR13, UPT, UPT, UR7, 0x98, URZ ;  /* 0x00000098070d7890 */ /* 0x000fe4000fffe0ff */
[----:B--2---:R-:W-:Y:S02]  /*44d0*/  UISETP.NE.U32.AND UP2, UPT, UR8, URZ, UPT ;  /* 0x000000ff0800728c */ /* 0x004fe4000bf45070 */
[----:B------:R-:W-:Y:S02]  /*44e0*/  UIADD3 UR33, UPT, UPT, UR7, 0x80, URZ ;  /* 0x0000008007217890 */ /* 0x000fe4000fffe0ff */
[----:B---3--:R-:W-:Y:S01]  /*44f0*/  UISETP.NE.U32.AND UP3, UPT, UR4, URZ, UPT ;  /* 0x000000ff0400728c */ /* 0x008fe2000bf65070 */
[----:B------:R-:W2:Y:S01]  /*4500*/  LDC R18, c[0x0][0xb20] ;  /* 0x0002c800ff127b82 */ /* 0x000ea20000000800 */
[----:B-1----:R-:W-:Y:S01]  /*4510*/  ISETP.NE.AND P1, PT, R0, 0x1, PT ;  /* 0x000000010000780c */ /* 0x002fe20003f25270 */
[----:B------:R-:W-:-:S02]  /*4520*/  UISETP.NE.AND.EX UP2, UPT, UR9, URZ, UPT, UP2 ;  /* 0x000000ff0900728c */ /* 0x000fc4000bf45320 */
[----:B------:R-:W-:Y:S02]  /*4530*/  UIADD3 UR25, UPT, UPT, UR7, 0x88, URZ ;  /* 0x0000008807197890 */ /* 0x000fe4000fffe0ff */
[----:B------:R-:W-:Y:S02]  /*4540*/  UIADD3 UR17, UPT, UPT, UR7, 0x90, URZ ;  /* 0x0000009007117890 */ /* 0x000fe4000fffe0ff */
[----:B------:R-:W1:Y:S01]  /*4550*/  LDC.64 R30, c[0x0][0x348] ;  /* 0x0000d200ff1e7b82 */ /* 0x000e620000000a00 */
[----:B------:R-:W-:Y:S02]  /*4560*/  UPRMT UR13, UR37, 0x654, UR13 ;  /* 0x00000654250d7896 */ /* 0x000fe4000800000d */
[----:B------:R-:W-:-:S05]  /*4570*/  UISETP.NE.AND.EX UP3, UPT, UR5, URZ, UPT, UP3 ;  /* 0x000000ff0500728c */ /* 0x000fca000bf65330 */
[----:B------:R-:W3:Y:S08]  /*4580*/  LDC.64 R16, c[0x0][0xb10] ;  /* 0x0002c400ff107b82 */ /* 0x000ef00000000a00 */
[----:B------:R-:W1:Y:S08]  /*4590*/  LDC.64 R6, c[0x0][0xb18] ;  /* 0x0002c600ff067b82 */ /* 0x000e700000000a00 */
[----:B------:R-:W1:Y:S08]  /*45a0*/  LDC.64 R4, c[0x0][0xb28] ;  /* 0x0002ca00ff047b82 */ /* 0x000e700000000a00 */
[----:B--2-4-:R-:W1:Y:S02]  /*45b0*/  LDC R19, c[0x0][0x374] ;  /* 0x0000dd00ff137b82 */ /* 0x014e640000000800 */
.L_x_100:
[C---:B------:R-:W-:Y:S02]  /*45c0*/  LEA R0, R28.reuse, UR7, 0x3 ;  /* 0x000000071c007c11 */ /* 0x040fe4000f8e18ff */
[----:B------:R-:W-:Y:S02]  /*45d0*/  SHF.L.U32 R2, R27, 0x1f, RZ ;  /* 0x0000001f1b027819 */ /* 0x000fe400000006ff */
[----:B------:R-:W-:Y:S02]  /*45e0*/  LEA R20, R28, UR7, 0x4 ;  /* 0x000000071c147c11 */ /* 0x000fe4000f8e20ff */
[----:B--2---:R-:W2:Y:S02]  /*45f0*/  SYNCS.PHASECHK.TRANS64.TRYWAIT P0, [R0+URZ+0xd0], R2 ;  /* 0x0000d002000075a7 */ /* 0x004ea400080011ff */
[----:B--2---:R-:W-:Y:S05]  /*4600*/  @!P0 BRA `(.L_x_90) ;  /* 0x0000005800908947 */ /* 0x004fea0003800000 */
.L_x_191:
[----:B------:R-:W-:Y:S01]  /*4610*/  ISETP.GE.AND P0, PT, R40, 0x1, PT ;  /* 0x000000012800780c */ /* 0x000fe20003f06270 */
[----:B------:R-:W4:Y:S01]  /*4620*/  LDS.128 R20, [R20+0x160] ;  /* 0x0001600014147984 */ /* 0x000f220000000c00 */
[----:B--2---:R-:W-:Y:S01]  /*4630*/  VIADD R0, R0, 0xe0 ;  /* 0x000000e000007836 */ /* 0x004fe20000000000 */
[----:B------:R-:W-:Y:S01]  /*4640*/  @!PT LDS RZ, [RZ] ;  /* 0x00000000fffff984 */ /* 0x000fe20000000800 */
[----:B------:R-:W-:Y:S01]  /*4650*/  @!PT LDS RZ, [RZ] ;  /* 0x00000000fffff984 */ /* 0x000fe20000000800 */
[----:B------:R-:W-:Y:S01]  /*4660*/  @!PT LDS RZ, [RZ] ;  /* 0x00000000fffff984 */ /* 0x000fe20000000800 */
[----:B------:R-:W-:Y:S01]  /*4670*/  @!PT LDS RZ, [RZ] ;  /* 0x00000000fffff984 */ /* 0x000fe20000000800 */
[----:B------:R2:W-:Y:S06]  /*4680*/  MEMBAR.ALL.CTA ;  /* 0x0000000000007992 */ /* 0x0005ec0000008000 */
[----:B--2---:R-:W2:Y:S01]  /*4690*/  FENCE.VIEW.ASYNC.S ;  /* 0x00000000000073c6 */ /* 0x004ea20000000000 */
[----:B------:R-:W-:Y:S04]  /*46a0*/  PRMT R0, RZ, 0x654, R0 ;  /* 0x00000654ff007816 */ /* 0x000fe80000000000 */
[----:B--2---:R2:W-:Y:S01]  /*46b0*/  SYNCS.ARRIVE.TRANS64.RED.A1T0 RZ, [R0+URZ], RZ ;  /* 0x000000ff00ff79a7 */ /* 0x0045e200081004ff */
[----:B----4-:R-:W-:Y:S11]  /*46c0*/  LOP3.LUT P3, RZ, R22, 0x1, RZ, 0xc0, !PT ;  /* 0x0000000116ff7812 */ /* 0x010ff6000786c0ff */
[----:B------:R-:W-:Y:S02]  /*46d0*/  @!UPT UIADD3 URZ, UPT, UPT, URZ, URZ, URZ ;  /* 0x000000fffffff290 */ /* 0x000fe4000fffe0ff */
[----:B------:R-:W-:Y:S02]  /*46e0*/  @P3 MOV R11, R20 ;  /* 0x00000014000b3202 */ /* 0x000fe40000000f00 */
[----:B------:R-:W-:Y:S01]  /*46f0*/  @P3 LOP3.LUT R10, R21, 0xffff, RZ, 0xc0, !PT ;  /* 0x0000ffff150a3812 */ /* 0x000fe200078ec0ff */
[----:B--2---:R-:W-:Y:S06]  /*4700*/  @!P0 BRA `(.L_x_91) ;  /* 0x0000000000a48947 */ /* 0x004fec0003800000 */
[-C--:B-1----:R-:W-:Y:S01]  /*4710*/  IMAD.HI.U32 R0, R19, R7.reuse, RZ ;  /* 0x0000000713007227 */ /* 0x082fe200078e00ff */
[----:B------:R-:W-:Y:S02]  /*4720*/  ISETP.NE.AND P0, PT, R6, 0x1, PT ;  /* 0x000000010600780c */ /* 0x000fe40003f05270 */
[----:B------:R-:W-:Y:S01]  /*4730*/  ISETP.NE.AND P2, PT, R40, 0x1, PT ;  /* 0x000000012800780c */ /* 0x000fe20003f45270 */
[----:B---3--:R-:W-:Y:S01]  /*4740*/  IMAD.HI.U32 R9, R24, R16, RZ ;  /* 0x0000001018097227 */ /* 0x008fe200078e00ff */
[----:B------:R-:W-:Y:S02]  /*4750*/  SHF.R.U32.HI R0, RZ, R18, R0 ;  /* 0x00000012ff007219 */ /* 0x000fe40000011600 */
[----:B------:R-:W-:Y:S01]  /*4760*/  ISETP.NE.AND P4, PT, R3, 0x1, PT ;  /* 0x000000010300780c */ /* 0x000fe20003f85270 */
[----:B------:R-:W-:Y:S01]  /*4770*/  IMAD.HI.U32 R13, R10, R7, RZ ;  /* 0x000000070a0d7227 */ /* 0x000fe200078e00ff */
[----:B------:R-:W-:Y:S02]  /*4780*/  SHF.R.U32.HI R9, RZ, R17, R9 ;  /* 0x00000011ff097219 */ /* 0x000fe40000011609 */
[----:B------:R-:W-:Y:S01]  /*4790*/  SEL R0, R19, R0, !P0 ;  /* 0x0000000013007207 */ /* 0x000fe20004000000 */
[----:B------:R-:W-:Y:S01]  /*47a0*/  IMAD.HI.U32 R12, R11, R16, RZ ;  /* 0x000000100b0c7227 */ /* 0x000fe200078e00ff */
[----:B------:R-:W-:Y:S03]  /*47b0*/  SEL R9, R24, R9, !P4 ;  /* 0x0000000918097207 */ /* 0x000fe60006000000 */
[-C--:B------:R-:W-:Y:S01]  /*47c0*/  IMAD.HI.U32 R8, R0, R4.reuse, RZ ;  /* 0x0000000400087227 */ /* 0x080fe200078e00ff */
[----:B------:R-:W-:Y:S03]  /*47d0*/  SHF.R.U32.HI R12, RZ, R17, R12 ;  /* 0x00000011ff0c7219 */ /* 0x000fe6000001160c */
[----:B------:R-:W-:Y:S01]  /*47e0*/  IMAD.HI.U32 R2, R9, R4, RZ ;  /* 0x0000000409027227 */ /* 0x000fe200078e00ff */
[-C--:B------:R-:W-:Y:S02]  /*47f0*/  @P2 SHF.R.U32.HI R0, RZ, R5.reuse, R8 ;  /* 0x00000005ff002219 */ /* 0x080fe40000011608 */
[----:B------:R-:W-:Y:S02]  /*4800*/  SHF.R.U32.HI R8, RZ, R18, R13 ;  /* 0x00000012ff087219 */ /* 0x000fe4000001160d */
[----:B------:R-:W-:Y:S01]  /*4810*/  @P2 SHF.R.U32.HI R9, RZ, R5, R2 ;  /* 0x00000005ff092219 */ /* 0x000fe20000011602 */
[----:B------:R-:W-:Y:S01]  /*4820*/  IMAD R0, R40, R0, RZ ;  /* 0x0000000028007224 */ /* 0x000fe200078e02ff */
[----:B------:R-:W-:Y:S02]  /*4830*/  SEL R8, R10, R8, !P0 ;  /* 0x000000080a087207 */ /* 0x000fe40004000000 */
[----:B------:R-:W-:Y:S01]  /*4840*/  SEL R2, R11, R12, !P4 ;  /* 0x0000000c0b027207 */ /* 0x000fe20006000000 */
[----:B------:R-:W-:Y:S01]  /*4850*/  IMAD R12, R40, R9, RZ ;  /* 0x00000009280c7224 */ /* 0x000fe200078e02ff */
[C---:B------:R-:W-:Y:S01]  /*4860*/  ISETP.GE.AND P0, PT, R8.reuse, R0, PT ;  /* 0x000000000800720c */ /* 0x040fe20003f06270 */
[----:B------:R-:W-:Y:S03]  /*4870*/  IMAD.HI.U32 R0, R8, R4, RZ ;  /* 0x0000000408007227 */ /* 0x000fe600078e00ff */
[----:B------:R-:W-:Y:S02]  /*4880*/  ISETP.GE.OR P0, PT, R2, R12, P0 ;  /* 0x0000000c0200720c */ /* 0x000fe40000706670 */
[-C--:B------:R-:W-:Y:S04]  /*4890*/  SHF.R.U32.HI R0, RZ, R5.reuse, R0 ;  /* 0x00000005ff007219 */ /* 0x080fe80000011600 */
[----:B------:R-:W-:Y:S05]  /*48a0*/  SEL R13, R8, R0, !P2 ;  /* 0x00000000080d7207 */ /* 0x000fea0005000000 */
[----:B------:R-:W-:Y:S02]  /*48b0*/  IMAD.MOV R12, RZ, RZ, -R13 ;  /* 0x000000ffff0c7224 */ /* 0x000fe400078e0a0d */
[----:B------:R-:W-:Y:S04]  /*48c0*/  @!P0 IMAD.HI.U32 R0, R2, R4, RZ ;  /* 0x0000000402008227 */ /* 0x000fe800078e00ff */
[----:B------:R-:W-:Y:S01]  /*48d0*/  IMAD R12, R40, R12, R8 ;  /* 0x0000000c280c7224 */ /* 0x000fe200078e0208 */
[----:B------:R-:W-:Y:S04]  /*48e0*/  @!P0 SHF.R.U32.HI R0, RZ, R5, R0 ;  /* 0x00000005ff008219 */ /* 0x000fe80000011600 */
[----:B------:R-:W-:Y:S04]  /*48f0*/  @!P0 SEL R0, R2, R0, !P2 ;  /* 0x0000000002008207 */ /* 0x000fe80005000000 */
[----:B------:R-:W-:Y:S01]  /*4900*/  @!P0 IADD3 R13, PT, PT, R13, -R0, RZ ;  /* 0x800000000d0d8210 */ /* 0x000fe20007ffe0ff */
[----:B------:R-:W-:Y:S01]  /*4910*/  @!P0 IMAD R0, R9, R12, R0 ;  /* 0x0000000c09008224 */ /* 0x000fe200078e0200 */
[----:B------:R-:W-:Y:S01]  /*4920*/  IADD3 R9, PT, PT, -R8, RZ, RZ ;  /* 0x000000ff08097210 */ /* 0x000fe20007ffe1ff */
[--C-:B------:R-:W-:Y:S02]  /*4930*/  IMAD.MOV R12, RZ, RZ, -R2.reuse ;  /* 0x000000ffff0c7224 */ /* 0x100fe400078e0a02 */
[----:B------:R-:W-:Y:S02]  /*4940*/  @!P0 IMAD R8, R13, R40, R2 ;  /* 0x000000280d088224 */ /* 0x000fe400078e0202 */
[----:B------:R-:W-:Y:S02]  /*4950*/  @!P0 IMAD.MOV.U32 R2, RZ, RZ, R0 ;  /* 0x000000ffff028224 */ /* 0x000fe400078e0000 */
[----:B------:R-:W-:Y:S02]  /*4960*/  IMAD R11, R3, R12, R11 ;  /* 0x0000000c030b7224 */ /* 0x000fe400078e020b */
[----:B------:R-:W-:Y:S02]  /*4970*/  IMAD R10, R6, R9, R10 ;  /* 0x00000009060a7224 */ /* 0x000fe400078e020a */
[----:B------:R-:W-:Y:S02]  /*4980*/  IMAD R11, R2, R3, R11 ;  /* 0x00000003020b7224 */ /* 0x000fe400078e020b */
[----:B------:R-:W-:Y:S02]  /*4990*/  IMAD R10, R8, R6, R10 ;  /* 0x00000006080a7224 */ /* 0x000fe400078e020a */
.L_x_91:
[----:B------:R-:W-:Y:S05]  /*49a0*/  BRA.U UP1, `(.L_x_92) ;  /* 0x0000000101107547 */ /* 0x000fea000b800000 */
[----:B------:R-:W-:Y:S04]  /*49b0*/  MOV R2, UR6 ;  /* 0x0000000600027c02 */ /* 0x000fe80008000f00 */
[----:B------:R-:W-:Y:S04]  /*49c0*/  SHF.L.U32 R2, R2, 0x1f, RZ ;  /* 0x0000001f02027819 */ /* 0x000fe800000006ff */
[----:B------:R-:W2:Y:S02]  /*49d0*/  SYNCS.PHASECHK.TRANS64.TRYWAIT P0, [UR7+0xc8], R2 ;  /* 0x0000c802ff0075a7 */ /* 0x000ea40008001107 */
[----:B--2---:R-:W-:Y:S05]  /*49e0*/  @!P0 BRA `(.L_x_93) ;  /* 0x0000005400ac8947 */ /* 0x004fea0003800000 */
.L_x_92:
[----:B------:R-:W-:Y:S02]  /*49f0*/  R2UR UR35, R14 ;  /* 0x000000000e2372ca */ /* 0x000fe400000e0000 */
[----:B------:R-:W-:Y:S02]  /*4a00*/  R2UR UR34, R15 ;  /* 0x000000000f2272ca */ /* 0x000fe400000e0000 */
[----:B------:R-:W-:Y:S02]  /*4a10*/  ISETP.NE.U32.AND P2, PT, RZ, UR4, PT ;  /* 0x00000004ff007c0c */ /* 0x000fe4000bf45070 */
[----:B------:R-:W-:Y:S02]  /*4a20*/  SHF.L.U32 R14, R29, 0x1f, RZ ;  /* 0x0000001f1d0e7819 */ /* 0x000fe400000006ff */
[----:B------:R-:W-:Y:S05]  /*4a30*/  ISETP.NE.AND.EX P2, PT, RZ, UR5, PT, P2 ;  /* 0x00000005ff007c0c */ /* 0x000fea000bf45320 */
[----:B------:R-:W-:Y:S02]  /*4a40*/  USHF.L.U32 UR35, UR35, 0x7, URZ ;  /* 0x0000000723237899 */ /* 0x000fe400080006ff */
[----:B------:R-:W-:Y:S01]  /*4a50*/  USHF.L.U32 UR34, UR34, 0x7, URZ ;  /* 0x0000000722227899 */ /* 0x000fe200080006ff */
[----:B------:R-:W-:Y:S11]  /*4a60*/  BRA.U !UP3, `(.L_x_94) ;  /* 0x000000010b347547 */ /* 0x000ff6000b800000 */
[----:B------:R-:W-:Y:S01]  /*4a70*/  UPLOP3.LUT UP0, UPT, UPT, UPT, UP2, 0x80, 0x8 ;  /* 0x000000000008789c */ /* 0x000fe20003f0f020 */
[----:B--2---:R-:W-:Y:S02]  /*4a80*/  HFMA2 R0, -RZ, RZ, 0, 5.9604644775390625e-08 ;  /* 0x00000001ff007431 */ /* 0x004fe400000001ff */
[----:B------:R-:W-:Y:S03]  /*4a90*/  IMAD.MOV.U32 R92, RZ, RZ, 0x1 ;  /* 0x00000001ff5c7424 */ /* 0x000fe600078e00ff */
[----:B------:R-:W-:Y:S05]  /*4aa0*/  PLOP3.LUT P0, PT, PT, PT, UP0, 0x80, 0x8 ;  /* 0x000000000008781c */ /* 0x000fea0003f0f008 */
[----:B------:R-:W2:Y:S01]  /*4ab0*/  @UP0 LDCU.64 UR10, c[0x0][0x888] ;  /* 0x00011100ff0a07ac */ /* 0x000ea20008000a00 */
[----:B------:R-:W-:Y:S07]  /*4ac0*/  @UP0 UIMAD UR8, UR36, UR4, URZ ;  /* 0x00000004240802a4 */ /* 0x000fee000f8e02ff */
[----:B------:R-:W-:Y:S01]  /*4ad0*/  @!P0 PRMT R92, R0, 0x7610, R92 ;  /* 0x00007610005c8816 */ /* 0x000fe2000000005c */
[----:B--2---:R-:W-:Y:S03]  /*4ae0*/  @UP0 UIMAD.WIDE UR10, UR8, 0x4, UR10 ;  /* 0x00000004080a08a5 */ /* 0x004fe6000f8e020a */
[----:B------:R-:W2:Y:S03]  /*4af0*/  @!UP0 LDCU UR8, c[0x0][0x880] ;  /* 0x00011000ff0887ac */ /* 0x000ea60008000800 */
[----:B------:R-:W-:Y:S01]  /*4b00*/  IMAD.U32 R8, RZ, RZ, UR10 ;  /* 0x0000000aff087e24 */ /* 0x000fe2000f8e00ff */
[----:B------:R-:W-:Y:S05]  /*4b10*/  MOV R9, UR11 ;  /* 0x0000000b00097c02 */ /* 0x000fea0008000f00 */
[----:B-----5:R4:W5:Y:S02]  /*4b20*/  @P0 LDG.E R49, desc[UR46][R8.64] ;  /* 0x0000002e08310981 */ /* 0x020964000c1e1900 */
[----:B--2-4-:R-:W-:Y:S07]  /*4b30*/  @!P0 IMAD.U32 R49, RZ, RZ, UR8 ;  /* 0x00000008ff318e24 */ /* 0x014fee000f8e00ff */
.L_x_94:
[----:B-----5:R-:W-:Y:S01]  /*4b40*/  @!P2 FSETP.EQ.AND P0, PT, R49, RZ, PT ;  /* 0x000000ff3100a20b */ /* 0x020fe20003f02000 */
[----:B------:R-:W-:Y:S01]  /*4b50*/  @!UPT UIADD3 URZ, UPT, UPT, URZ, URZ, URZ ;  /* 0x000000fffffff290 */ /* 0x000fe2000fffe0ff */
[----:B------:R-:W-:Y:S11]  /*4b60*/  @!P2 BRA `(.L_x_95) ;  /* 0x000000000014a947 */ /* 0x000ff60003800000 */
[----:B------:R-:W-:Y:S02]  /*4b70*/  LOP3.LUT P2, RZ, R92, 0xff, RZ, 0xc0, !PT ;  /* 0x000000ff5cff7812 */ /* 0x000fe4000784c0ff */
[----:B------:R-:W-:Y:S04]  /*4b80*/  PLOP3.LUT P0, PT, PT, PT, UP0, 0x80, 0x8 ;  /* 0x000000000008781c */ /* 0x000fe80003f0f008 */
[----:B------:R-:W-:Y:S07]  /*4b90*/  PLOP3.LUT P0, PT, P0, PT, PT, 0x8, 0x80 ;  /* 0x000000000080781c */ /* 0x000fee000070e170 */
[----:B------:R-:W-:Y:S11]  /*4ba0*/  @P2 FSETP.EQ.AND P0, PT, R49, RZ, PT ;  /* 0x000000ff3100220b */ /* 0x000ff60003f02000 */
[----:B------:R-:W-:Y:S02]  /*4bb0*/  @!UPT UIADD3 URZ, UPT, UPT, URZ, URZ, URZ ;  /* 0x000000fffffff290 */ /* 0x000fe4000fffe0ff */
.L_x_95:
[----:B------:R-:W4:Y:S01]  /*4bc0*/  SYNCS.PHASECHK.TRANS64.TRYWAIT P2, [UR7+0xa0], R14 ;  /* 0x0000a00eff0075a7 */ /* 0x000f220008041107 */
[----:B------:R-:W-:Y:S04]  /*4bd0*/  ELECT P4, URZ, PT ;  /* 0x0000000000ff782f */ /* 0x000fe80003880000 */
[----:B------:R-:W-:Y:S11]  /*4be0*/  PLOP3.LUT P4, PT, P0, P4, PT, 0xf2, 0x2f ;  /* 0x00000000002f781c */ /* 0x000ff60000789e72 */
[----:B------:R-:W-:Y:S02]  /*4bf0*/  @!UPT UIADD3 URZ, UPT, UPT, URZ, URZ, URZ ;  /* 0x000000fffffff290 */ /* 0x000fe4000fffe0ff */
[----:B-1----:R-:W-:Y:S05]  /*4c00*/  @!P4 IADD3 R8, P0, PT, R30, 0x580, RZ ;  /* 0x000005801e08c810 */ /* 0x002fea0007f1e0ff */
[----:B--2---:R-:W-:Y:S01]  /*4c10*/  @!P4 IMAD.X R2, RZ, RZ, R31, P0 ;  /* 0x000000ffff02c224 */ /* 0x004fe200000e061f */
[----:B----4-:R-:W-:Y:S07]  /*4c20*/  @!P2 BRA `(.L_x_96) ;  /* 0x000000540034a947 */ /* 0x010fee0003800000 */
.L_x_194:
[----:B------:R-:W-:Y:S01]  /*4c30*/  @!P4 R2UR UR8, R2 ;  /* 0x000000000208c2ca */ /* 0x000fe200000e0000 */
[----:B------:R-:W-:Y:S01]  /*4c40*/  VOTEU.ALL UP1, P4 ;  /* 0x0000000000ff7886 */ /* 0x000fe20002020000 */
[----:B------:R-:W-:Y:S01]  /*4c50*/  @!P4 R2UR UR9, R8 ;  /* 0x000000000809c2ca */ /* 0x000fe200000e0000 */
[----:B-1----:R-:W-:Y:S01]  /*4c60*/  @!P4 IMAD.MOV.U32 R0, RZ, RZ, 0x2000 ;  /* 0x00002000ff00c424 */ /* 0x002fe200078e00ff */
[----:B------:R-:W-:Y:S01]  /*4c70*/  UMOV UR10, 0x0 ;  /* 0x00000000000a7882 */ /* 0x000fe20000000000 */
[----:B------:R-:W-:Y:S01]  /*4c80*/  UMOV UR11, 0x10000000 ;  /* 0x10000000000b7882 */ /* 0x000fe20000000000 */
[----:B------:R-:W-:Y:S01]  /*4c90*/  @!UP1 UIADD3 UR32, UPT, UPT, UR7, 0x200, URZ ;  /* 0x0000020007209890 */ /* 0x000fe2000fffe0ff */
[----:B------:R-:W-:Y:S06]  /*4ca0*/  VOTEU.ALL UP1, P4 ;  /* 0x0000000000ff7886 */ /* 0x000fec0002020000 */
[----:B------:R-:W-:Y:S01]  /*4cb0*/  IMAD.U32 R9, RZ, RZ, UR8 ;  /* 0x00000008ff097e24 */ /* 0x000fe2000f8e00ff */
[----:B------:R-:W-:Y:S01]  /*4cc0*/  UPRMT UR8, UR37, 0x654, UR33 ;  /* 0x0000065425087896 */ /* 0x000fe20008000021 */
[----:B------:R-:W-:Y:S03]  /*4cd0*/  IMAD.U32 R8, RZ, RZ, UR9 ;  /* 0x00000009ff087e24 */ /* 0x000fe6000f8e00ff */
[----:B------:R-:W-:Y:S02]  /*4ce0*/  @!P4 R2UR UR15, R9 ;  /* 0x00000000090fc2ca */ /* 0x000fe400000e0000 */
[----:B------:R-:W-:Y:S02]  /*4cf0*/  @!P4 R2UR UR14, R8 ;  /* 0x00000000080ec2ca */ /* 0x000fe400000e0000 */
[----:B------:R-:W-:Y:S05]  /*4d00*/  @!P4 IADD3 R8, P0, PT, R30, 0x580, RZ ;  /* 0x000005801e08c810 */ /* 0x000fea0007f1e0ff */
[----:B------:R-:W-:Y:S06]  /*4d10*/  @!P4 IMAD.X R2, RZ, RZ, R31, P0 ;  /* 0x000000ffff02c224 */ /* 0x000fec00000e061f */
[----:B------:R1:W-:Y:S01]  /*4d20*/  @!UP1 UTMALDG.3D [UR32], [UR14], desc[UR10] ;  /* 0x00000a200e0095b4 */ /* 0x0003e20008011000 */
[----:B------:R1:W-:Y:S01]  /*4d30*/  @!P4 SYNCS.ARRIVE.TRANS64.RED.A0TR RZ, [UR7+0x80], R0 ;  /* 0x00008000ffffc9a7 */ /* 0x0003e20008300407 */
[----:B------:R-:W-:Y:S01]  /*4d40*/  SYNCS.ARRIVE.TRANS64.RED.A1T0 RZ, [UR8], RZ ;  /* 0x000000ffffff79a7 */ /* 0x000fe20008100408 */
[----:B------:R-:W2:Y:S02]  /*4d50*/  SYNCS.PHASECHK.TRANS64.TRYWAIT P2, [UR7+0xa8], R14 ;  /* 0x0000a80eff0075a7 */ /* 0x000ea40008041107 */
[----:B-12---:R-:W-:Y:S05]  /*4d60*/  @!P2 BRA `(.L_x_97) ;  /* 0x0000005000fca947 */ /* 0x006fea0003800000 */
.L_x_196:
[----:B------:R-:W-:Y:S01]  /*4d70*/  @!P4 R2UR UR8, R2 ;  /* 0x000000000208c2ca */ /* 0x000fe200000e0000 */
[----:B------:R-:W-:Y:S01]  /*4d80*/  VOTEU.ALL UP1, P4 ;  /* 0x0000000000ff7886 */ /* 0x000fe20002020000 */
[----:B------:R-:W-:Y:S01]  /*4d90*/  @!P4 R2UR UR9, R8 ;  /* 0x000000000809c2ca */ /* 0x000fe200000e0000 */
[----:B-1----:R-:W-:Y:S01]  /*4da0*/  @!P4 IMAD.MOV.U32 R0, RZ, RZ, 0x2000 ;  /* 0x00002000ff00c424 */ /* 0x002fe200078e00ff */
[----:B------:R-:W-:Y:S01]  /*4db0*/  UMOV UR10, 0x0 ;  /* 0x00000000000a7882 */ /* 0x000fe20000000000 */
[----:B------:R-:W-:Y:S01]  /*4dc0*/  UMOV UR11, 0x10000000 ;  /* 0x10000000000b7882 */ /* 0x000fe20000000000 */
[----:B------:R-:W-:Y:S02]  /*4dd0*/  @!UP1 UIADD3 UR26, UPT, UPT, UR34, 0x20, URZ ;  /* 0x00000020221a9890 */ /* 0x000fe4000fffe0ff */
[----:B------:R-:W-:Y:S01]  /*4de0*/  @!UP1 UIADD3 UR24, UPT, UPT, UR7, 0x2200, URZ ;  /* 0x0000220007189890 */ /* 0x000fe2000fffe0ff */
[----:B------:R-:W-:Y:S01]  /*4df0*/  VOTEU.ALL UP1, P4 ;  /* 0x0000000000ff7886 */ /* 0x000fe20002020000 */
[----:B------:R-:W-:Y:S01]  /*4e00*/  UMOV UR27, UR35 ;  /* 0x00000023001b7c82 */ /* 0x000fe20008000000 */
[----:B------:R-:W-:Y:S02]  /*4e10*/  UMOV UR28, UR36 ;  /* 0x00000024001c7c82 */ /* 0x000fe40008000000 */
        /* <DEDUP_REMOVED lines=12> */
.L_x_198:
[----:B------:R-:W2:Y:S01]  /*4ee0*/  LDC.64 R12, c[0x0][0xb18] ;  /* 0x0002c600ff0c7b82 */ /* 0x000ea20000000a00 */
[----:B------:R-:W-:Y:S01]  /*4ef0*/  @!P4 R2UR UR8, R2 ;  /* 0x000000000208c2ca */ /* 0x000fe200000e0000 */
[----:B------:R-:W-:Y:S01]  /*4f00*/  VOTEU.ALL UP1, P4 ;  /* 0x0000000000ff7886 */ /* 0x000fe20002020000 */
[----:B------:R-:W-:Y:S01]  /*4f10*/  @!P4 R2UR UR9, R8 ;  /* 0x000000000809c2ca */ /* 0x000fe200000e0000 */
[----:B-1----:R-:W-:Y:S01]  /*4f20*/  @!P4 IMAD.MOV.U32 R0, RZ, RZ, 0x2000 ;  /* 0x00002000ff00c424 */ /* 0x002fe200078e00ff */
[----:B------:R-:W-:Y:S03]  /*4f30*/  UMOV UR10, 0x0 ;  /* 0x00000000000a7882 */ /* 0x000fe60000000000 */
[----:B------:R-:W1:Y:S01]  /*4f40*/  @!P1 LDC R2, c[0x0][0xb0c] ;  /* 0x0002c300ff029b82 */ /* 0x000e620000000800 */
[----:B------:R-:W-:Y:S01]  /*4f50*/  @!UP1 UIADD3 UR18, UPT, UPT, UR34, 0x40, URZ ;  /* 0x0000004022129890 */ /* 0x000fe2000fffe0ff */
[----:B------:R-:W-:Y:S01]  /*4f60*/  @P3 SHF.R.U32.HI R26, RZ, 0x10, R21 ;  /* 0x00000010ff1a3819 */ /* 0x000fe20000011615 */
[----:B------:R-:W-:Y:S01]  /*4f70*/  @!UP1 UIADD3 UR16, UPT, UPT, UR7, 0x4200, URZ ;  /* 0x0000420007109890 */ /* 0x000fe2000fffe0ff */
[----:B------:R-:W-:Y:S01]  /*4f80*/  VIADD R28, R28, 0x1 ;  /* 0x000000011c1c7836 */ /* 0x000fe20000000000 */
[----:B------:R-:W-:Y:S01]  /*4f90*/  VOTEU.ALL UP1, P4 ;  /* 0x0000000000ff7886 */ /* 0x000fe20002020000 */
[----:B------:R-:W-:Y:S01]  /*4fa0*/  UMOV UR11, 0x10000000 ;  /* 0x10000000000b7882 */ /* 0x000fe20000000000 */
[----:B------:R-:W-:Y:S01]  /*4fb0*/  UMOV UR19, UR35 ;  /* 0x0000002300137c82 */ /* 0x000fe20008000000 */
[----:B------:R-:W-:Y:S01]  /*4fc0*/  IMAD.U32 R9, RZ, RZ, UR8 ;  /* 0x00000008ff097e24 */ /* 0x000fe2000f8e00ff */
[----:B------:R-:W-:Y:S01]  /*4fd0*/  UMOV UR20, UR36 ;  /* 0x0000002400147c82 */ /* 0x000fe20008000000 */
[----:B------:R-:W-:Y:S01]  /*4fe0*/  IMAD.U32 R8, RZ, RZ, UR9 ;  /* 0x00000009ff087e24 */ /* 0x000fe2000f8e00ff */
[----:B------:R-:W-:Y:S02]  /*4ff0*/  UPRMT UR8, UR37, 0x654, UR17 ;  /* 0x0000065425087896 */ /* 0x000fe40008000011 */
[----:B------:R-:W-:Y:S02]  /*5000*/  @!P4 R2UR UR15, R9 ;  /* 0x00000000090fc2ca */ /* 0x000fe400000e0000 */
[----:B------:R-:W-:Y:S02]  /*5010*/  @!P4 R2UR UR14, R8 ;  /* 0x00000000080ec2ca */ /* 0x000fe400000e0000 */
[----:B------:R-:W4:Y:S11]  /*5020*/  LDC.64 R8, c[0x0][0xb10] ;  /* 0x0002c400ff087b82 */ /* 0x000f360000000a00 */
[----:B------:R1:W-:Y:S01]  /*5030*/  @!UP1 UTMALDG.3D [UR16], [UR14], desc[UR10] ;  /* 0x00000a100e0095b4 */ /* 0x0003e20008011000 */
[----:B------:R5:W-:Y:S01]  /*5040*/  @!P4 SYNCS.ARRIVE.TRANS64.RED.A0TR RZ, [UR7+0x90], R0 ;  /* 0x00009000ffffc9a7 */ /* 0x000be20008300407 */
[C---:B----4-:R-:W-:Y:S01]  /*5050*/  @!P1 IMAD.HI.U32 R8, R11.reuse, R8, RZ ;  /* 0x000000080b089227 */ /* 0x050fe200078e00ff */
[----:B--2---:R-:W-:Y:S02]  /*5060*/  @!P1 ISETP.NE.AND P0, PT, R12, 0x1, PT ;  /* 0x000000010c00980c */ /* 0x004fe40003f05270 */
[----:B-1----:R-:W-:Y:S01]  /*5070*/  @!P1 ISETP.NE.AND P2, PT, R2, 0x1, PT ;  /* 0x000000010200980c */ /* 0x002fe20003f45270 */
[----:B------:R-:W-:Y:S01]  /*5080*/  SYNCS.ARRIVE.TRANS64.RED.A1T0 RZ, [UR8], RZ ;  /* 0x000000ffffff79a7 */ /* 0x000fe20008100408 */
[C---:B------:R-:W-:Y:S01]  /*5090*/  @!P1 IMAD.HI.U32 R13, R10.reuse, R13, RZ ;  /* 0x0000000d0a0d9227 */ /* 0x040fe200078e00ff */
[----:B------:R-:W-:Y:S04]  /*50a0*/  @!P1 SHF.R.U32.HI R8, RZ, R9, R8 ;  /* 0x00000009ff089219 */ /* 0x000fe80000011608 */
[----:B------:R-:W-:Y:S01]  /*50b0*/  @!P1 SEL R8, R11, R8, !P2 ;  /* 0x000000080b089207 */ /* 0x000fe20005000000 */
[----:B------:R-:W1:Y:S01]  /*50c0*/  SYNCS.PHASECHK.TRANS64.TRYWAIT P5, [UR7+0xb8], R14 ;  /* 0x0000b80eff0075a7 */ /* 0x000e6200080a1107 */
[----:B-----5:R-:W2:Y:S02]  /*50d0*/  @!P1 LDC R0, c[0x0][0xb20] ;  /* 0x0002c800ff009b82 */ /* 0x020ea40000000800 */
[----:B--2---:R-:W-:Y:S04]  /*50e0*/  @!P1 SHF.R.U32.HI R0, RZ, R0, R13 ;  /* 0x00000000ff009219 */ /* 0x004fe8000001160d */
[----:B------:R-:W-:Y:S05]  /*50f0*/  @!P1 SEL R9, R10, R0, !P0 ;  /* 0x000000000a099207 */ /* 0x000fea0004000000 */
[----:B------:R-:W-:Y:S02]  /*5100*/  @!P1 IMAD.IADD R0, R9, 0x1, -R8 ;  /* 0x0000000109009824 */ /* 0x000fe400078e0a08 */
[----:B------:R-:W-:Y:S02]  /*5110*/  @!P1 IMAD.IADD R8, R8, 0x1, -R9 ;  /* 0x0000000108089824 */ /* 0x000fe400078e0a09 */
[----:B------:R-:W-:Y:S02]  /*5120*/  @!P1 IMAD R11, R0, R2, R11 ;  /* 0x00000002000b9224 */ /* 0x000fe400078e020b */
[----:B------:R-:W-:Y:S01]  /*5130*/  @!P1 IMAD R10, R8, R12, R10 ;  /* 0x0000000c080a9224 */ /* 0x000fe200078e020a */
[----:B-1----:R-:W-:Y:S06]  /*5140*/  @!P5 BRA `(.L_x_99) ;  /* 0x000000500034d947 */ /* 0x002fec0003800000 */
.L_x_200:
[----:B------:R-:W-:Y:S01]  /*5150*/  @!P4 IADD3 R2, P0, PT, R30, 0x580, RZ ;  /* 0x000005801e02c810 */ /* 0x000fe20007f1e0ff */
[----:B------:R-:W-:Y:S01]  /*5160*/  VOTEU.ALL UP1, P4 ;  /* 0x0000000000ff7886 */ /* 0x000fe20002020000 */
[----:B------:R-:W-:Y:S01]  /*5170*/  UMOV UR18, 0x0 ;  /* 0x0000000000127882 */ /* 0x000fe20000000000 */
[----:B------:R-:W-:Y:S01]  /*5180*/  UMOV UR19, 0x10000000 ;  /* 0x1000000000137882 */ /* 0x000fe20000000000 */
[----:B------:R-:W-:Y:S01]  /*5190*/  @!P4 R2UR UR9, R2 ;  /* 0x000000000209c2ca */ /* 0x000fe200000e0000 */
[----:B-1----:R-:W-:Y:S01]  /*51a0*/  @!P4 IMAD.X R0, RZ, RZ, R31, P0 ;  /* 0x000000ffff00c224 */ /* 0x002fe200000e061f */
[----:B------:R-:W-:Y:S01]  /*51b0*/  @!UP1 UIADD3 UR10, UPT, UPT, UR34, 0x60, URZ ;  /* 0x00000060220a9890 */ /* 0x000fe2000fffe0ff */
[----:B------:R-:W-:Y:S01]  /*51c0*/  ISETP.NE.AND P0, PT, R28, 0x2, PT ;  /* 0x000000021c00780c */ /* 0x000fe20003f05270 */
[----:B------:R-:W-:Y:S01]  /*51d0*/  UMOV UR11, UR35 ;  /* 0x00000023000b7c82 */ /* 0x000fe20008000000 */
[----:B------:R-:W-:Y:S01]  /*51e0*/  UMOV UR12, UR36 ;  /* 0x00000024000c7c82 */ /* 0x000fe20008000000 */
[----:B------:R-:W-:Y:S01]  /*51f0*/  @!P4 R2UR UR8, R0 ;  /* 0x000000000008c2ca */ /* 0x000fe200000e0000 */
[----:B------:R-:W-:Y:S01]  /*5200*/  IMAD.IADD R15, R10, 0x1, R90 ;  /* 0x000000010a0f7824 */ /* 0x000fe200078e025a */
[----:B------:R-:W-:Y:S01]  /*5210*/  @P3 R2UR UR36, R26 ;  /* 0x000000001a2432ca */ /* 0x000fe200000e0000 */
[----:B------:R-:W-:Y:S01]  /*5220*/  IMAD.IADD R14, R11, 0x1, R91 ;  /* 0x000000010b0e7824 */ /* 0x000fe200078e025b */
[----:B------:R-:W-:Y:S02]  /*5230*/  SEL R0, RZ, 0x1, P0 ;  /* 0x00000001ff007807 */ /* 0x000fe40000000000 */
[----:B------:R-:W-:Y:S01]  /*5240*/  LOP3.LUT R29, R29, 0x1, RZ, 0x3c, !PT ;  /* 0x000000011d1d7812 */ /* 0x000fe200078e3cff */
[----:B------:R-:W-:Y:S01]  /*5250*/  IMAD.U32 R8, RZ, RZ, UR9 ;  /* 0x00000009ff087e24 */ /* 0x000fe2000f8e00ff */
[----:B------:R-:W-:Y:S01]  /*5260*/  @!UP1 UIADD3 UR9, UPT, UPT, UR7, 0x98, URZ ;  /* 0x0000009807099890 */ /* 0x000fe2000fffe0ff */
[----:B------:R-:W-:Y:S02]  /*5270*/  LOP3.LUT R27, R27, R0, RZ, 0x3c, !PT ;  /* 0x000000001b1b7212 */ /* 0x000fe400078e3cff */
[----:B------:R-:W-:Y:S02]  /*5280*/  SEL R28, R28, RZ, P0 ;  /* 0x000000ff1c1c7207 */ /* 0x000fe40000000000 */
[----:B------:R-:W-:Y:S01]  /*5290*/  IMAD.U32 R9, RZ, RZ, UR8 ;  /* 0x00000008ff097e24 */ /* 0x000fe2000f8e00ff */
[----:B------:R-:W-:Y:S01]  /*52a0*/  @!P4 R2UR UR14, R8 ;  /* 0x00000000080ec2ca */ /* 0x000fe200000e0000 */
[----:B------:R-:W-:Y:S01]  /*52b0*/  @!UP1 UIADD3 UR8, UPT, UPT, UR7, 0x6200, URZ ;  /* 0x0000620007089890 */ /* 0x000fe2000fffe0ff */
[----:B------:R-:W-:Y:S02]  /*52c0*/  VOTEU.ALL UP1, P4 ;  /* 0x0000000000ff7886 */ /* 0x000fe40002020000 */
[----:B------:R-:W-:Y:S11]  /*52d0*/  @!P4 R2UR UR15, R9 ;  /* 0x00000000090fc2ca */ /* 0x000ff600000e0000 */
[----:B------:R-:W-:Y:S02]  /*52e0*/  @!UPT UIADD3 URZ, UPT, UPT, URZ, URZ, URZ ;  /* 0x000000fffffff290 */ /* 0x000fe4000fffe0ff */
[----:B------:R2:W-:Y:S01]  /*52f0*/  @!UP1 UTMALDG.3D [UR8], [UR14], desc[UR18] ;  /* 0x000012080e0095b4 */ /* 0x0005e20008011000 */
[----:B------:R2:W-:Y:S01]  /*5300*/  @!P4 SYNCS.ARRIVE.TRANS64.RED.A0TR RZ, [UR7+0x98], R25 ;  /* 0x00009819ffffc9a7 */ /* 0x0005e20008300407 */
[----:B------:R-:W-:Y:S01]  /*5310*/  UPLOP3.LUT UP1, UPT, UPT, UPT, UPT, 0x80, 0x8 ;  /* 0x000000000008789c */ /* 0x000fe20003f2f070 */
[----:B------:R-:W-:Y:S01]  /*5320*/  SYNCS.ARRIVE.TRANS64.RED.A1T0 RZ, [UR13], RZ ;  /* 0x000000ffffff79a7 */ /* 0x000fe2000810040d */
[----:B------:R-:W-:Y:S09]  /*5330*/  @P3 BRA `(.L_x_100) ;  /* 0xfffffff000a03947 */ /* 0x000ff2000383ffff */
[----:B------:R-:W-:-:S04]  /*5340*/  SHF.L.U32 R2, R29, 0x1f, RZ ;  /* 0x0000001f1d027819 */ /* 0x000fc800000006ff */
[----:B------:R-:W1:Y:S02]  /*5350*/  SYNCS.PHASECHK.TRANS64.TRYWAIT P0, [UR7+0xa0], R2 ;  /* 0x0000a002ff0075a7 */ /* 0x000e640008001107 */
[----:B-1----:R-:W-:Y:S05]  /*5360*/  @!P0 BRA `(.L_x_101) ;  /* 0x0000004c00c48947 */ /* 0x002fea0003800000 */
.L_x_202:
[----:B------:R-:W4:Y:S02]  /*5370*/  SYNCS.PHASECHK.TRANS64.TRYWAIT P0, [UR7+0xa8], R2 ;  /* 0x0000a802ff0075a7 */ /* 0x000f240008001107 */
[----:B----4-:R-:W-:Y:S05]  /*5380*/  @!P0 BRA `(.L_x_102) ;  /* 0x0000004c00d48947 */ /* 0x010fea0003800000 */
.L_x_204:
[----:B------:R-:W4:Y:S02]  /*5390*/  SYNCS.PHASECHK.TRANS64.TRYWAIT P0, [UR7+0xb0], R2 ;  /* 0x0000b002ff0075a7 */ /* 0x000f240008001107 */
[----:B----4-:R-:W-:Y:S05]  /*53a0*/  @!P0 BRA `(.L_x_103) ;  /* 0x0000004c00e48947 */ /* 0x010fea0003800000 */
.L_x_206:
[----:B-1----:R-:W-:-:S07]  /*53b0*/  MOV R0, UR7 ;  /* 0x0000000700007c02 */ /* 0x002fce0008000f00 */
.L_x_104:
[----:B-1----:R-:W-:-:S04]  /*53c0*/  SHF.L.U32 R2, R29, 0x1f, RZ ;  /* 0x0000001f1d027819 */ /* 0x002fc800000006ff */
[----:B------:R1:W4:Y:S03]  /*53d0*/  SYNCS.PHASECHK.TRANS64.TRYWAIT P0, [R0+URZ+0xb8], R2 ;  /* 0x0000b802000075a7 */ /* 0x00032600080011ff */
[----:B----4-:R-:W-:Y:S05]  /*53e0*/  @!P0 NANOSLEEP.SYNCS 0x989680 ;  /* 0x009896800000895d */ /* 0x010fea0003900000 */
[----:B------:R-:W4:Y:S02]  /*53f0*/  @!P0 SYNCS.PHASECHK.TRANS64 P0, [R0+URZ+0xb8], R2 ;  /* 0x0000b802000085a7 */ /* 0x000f2400080010ff */
[----:B--2-4-:R-:W-:Y:S05]  /*5400*/  @P0 EXIT ;  /* 0x000000000000094d */ /* 0x014fea0003800000 */
[----:B------:R-:W-:Y:S05]  /*5410*/  BRA `(.L_x_104) ;  /* 0xfffffffc00e87947 */ /* 0x000fea000383ffff */
.L_x_89:
[----:B------:R-:W-:-:S06]  /*5420*/  UISETP.GE.AND UP1, UPT, UR10, 0x4, UPT ;  /* 0x000000040a00788c */ /* 0x000fcc000bf26270 */
[----:B------:R-:W-:-:S13]  /*5430*/  PLOP3.LUT P0, PT, PT, PT, UP1, 0x80, 0x8 ;  /* 0x000000000008781c */ /* 0x000fda0003f0f018 */
[----:B------:R-:W-:Y:S05]  /*5440*/  @!P0 EXIT ;  /* 0x000000000000894d */ /* 0x000fea0003800000 */
[----:B------:R-:W-:Y:S01]  /*5450*/  BAR.SYNC.DEFER_BLOCKING 0x6, 0xa0 ;  /* 0x0182800000007b1d */ /* 0x000fe20000010000 */
[C---:B------:R-:W-:Y:S01]  /*5460*/  IMAD.SHL.U32 R2, R105.reuse, 0x20, RZ ;  /* 0x0000002069027824 */ /* 0x040fe200078e00ff */
[C---:B------:R-:W-:Y:S01]  /*5470*/  SHF.L.U32 R46, R105.reuse, 0x10, RZ ;  /* 0x00000010692e7819 */ /* 0x040fe200000006ff */
[C---:B------:R-:W-:Y:S01]  /*5480*/  IMAD.SHL.U32 R104, R105.reuse, 0x4, RZ ;  /* 0x0000000469687824 */ /* 0x040fe200078e00ff */
[C---:B------:R-:W-:Y:S01]  /*5490*/  LOP3.LUT R106, R105.reuse, 0x60, RZ, 0xc0, !PT ;  /* 0x00000060696a7812 */ /* 0x040fe200078ec0ff */
[----:B------:R-:W-:Y:S01]  /*54a0*/  HFMA2 R101, -RZ, RZ, 0, 5.9604644775390625e-08 ;  /* 0x00000001ff657431 */ /* 0x000fe200000001ff */
[----:B------:R-:W-:Y:S02]  /*54b0*/  UMOV UR48, 0x400 ;  /* 0x0000040000307882 */ /* 0x000fe40000000000 */
[----:B------:R-:W1:Y:S01]  /*54c0*/  LDC R95, c[0x0][0x370] ;  /* 0x0000dc00ff5f7b82 */ /* 0x000e620000000800 */
[----:B------:R-:W-:Y:S01]  /*54d0*/  ULEA UR48, UR37, UR48, 0x18 ;  /* 0x0000003025307291 */ /* 0x000fe2000f8ec0ff */
[----:B------:R-:W-:Y:S01]  /*54e0*/  LOP3.LUT R3, R2, 0xc0, RZ, 0xc0, !PT ;  /* 0x000000c002037812 */ /* 0x000fe200078ec0ff */
[----:B------:R-:W-:Y:S01]  /*54f0*/  HFMA2 R99, -RZ, RZ, 0, 0 ;  /* 0x00000000ff637431 */ /* 0x000fe200000001ff */
[----:B------:R-:W-:Y:S01]  /*5500*/  LOP3.LUT R103, R105, 0x2, RZ, 0xc0, !PT ;  /* 0x0000000269677812 */ /* 0x000fe200078ec0ff */
[----:B------:R-:W-:Y:S01]  /*5510*/  UIADD3 UR4, UPT, UPT, UR48, 0x200, URZ ;  /* 0x0000020030047890 */ /* 0x000fe2000fffe0ff */
[----:B------:R-:W-:Y:S01]  /*5520*/  LOP3.LUT R104, R3, 0x18, R104, 0xf8, !PT ;  /* 0x0000001803687812 */ /* 0x000fe200078ef868 */
[----:B------:R-:W-:Y:S01]  /*5530*/  IMAD.MOV.U32 R45, RZ, RZ, RZ ;  /* 0x000000ffff2d7224 */ /* 0x000fe200078e00ff */
[----:B------:R-:W2:Y:S01]  /*5540*/  LDC R42, c[0x0][0xb0c] ;  /* 0x0002c300ff2a7b82 */ /* 0x000ea20000000800 */
[----:B------:R-:W-:Y:S01]  /*5550*/  LOP3.LUT R46, R46, 0x600000, RZ, 0xc0, !PT ;  /* 0x006000002e2e7812 */ /* 0x000fe200078ec0ff */
[----:B------:R-:W-:Y:S01]  /*5560*/  IMAD.MOV.U32 R109, RZ, RZ, RZ ;  /* 0x000000ffff6d7224 */ /* 0x000fe200078e00ff */
[----:B------:R-:W-:Y:S01]  /*5570*/  LOP3.LUT R104, R104, 0xf20, R2, 0xf8, !PT ;  /* 0x00000f2068687812 */ /* 0x000fe200078ef802 */
[----:B------:R-:W-:Y:S01]  /*5580*/  IMAD.U32 R97, RZ, RZ, UR4 ;  /* 0x00000004ff617e24 */ /* 0x000fe2000f8e00ff */
[----:B------:R-:W-:Y:S01]  /*5590*/  LOP3.LUT R105, R105, 0x4, RZ, 0xc0, !PT ;  /* 0x0000000469697812 */ /* 0x000fe200078ec0ff */
[----:B------:R-:W3:Y:S01]  /*55a0*/  LDCU.64 UR52, c[0x0][0x348] ;  /* 0x00006900ff3477ac */ /* 0x000ee20008000a00 */
[----:B------:R-:W-:Y:S01]  /*55b0*/  MOV R100, RZ ;  /* 0x000000ff00647202 */ /* 0x000fe20000000f00 */
[----:B------:R-:W4:Y:S01]  /*55c0*/  LDC R93, c[0x0][0xb20] ;  /* 0x0002c800ff5d7b82 */ /* 0x000f220000000800 */
[----:B------:R-:W3:Y:S01]  /*55d0*/  LDS R0, [UR48+0x180] ;  /* 0x00018030ff007984 */ /* 0x000ee20008000800 */
[----:B------:R-:W-:Y:S01]  /*55e0*/  IMAD R104, R104, 0x2, R97 ;  /* 0x0000000268687824 */ /* 0x000fe200078e0261 */
[----:B------:R-:W1:Y:S03]  /*55f0*/  LDCU.64 UR38, c[0x0][0x888] ;  /* 0x00011100ff2677ac */ /* 0x000e660008000a00 */
[--C-:B------:R-:W-:Y:S01]  /*5600*/  IMAD R103, R103, -0x10, R104.reuse ;  /* 0xfffffff067677824 */ /* 0x100fe200078e0268 */
[----:B------:R-:W1:Y:S01]  /*5610*/  LDCU.64 UR44, c[0x0][0x890] ;  /* 0x00011200ff2c77ac */ /* 0x000e620008000a00 */
[----:B------:R-:W1:Y:S01]  /*5620*/  LDC R41, c[0x0][0xb30] ;  /* 0x0002cc00ff297b82 */ /* 0x000e620000000800 */
[----:B------:R-:W-:Y:S01]  /*5630*/  IMAD R102, R105, -0x10, R104 ;  /* 0xfffffff069667824 */ /* 0x000fe200078e0268 */
[----:B------:R-:W-:Y:S01]  /*5640*/  UMOV UR49, URZ ;  /* 0x000000ff00317c82 */ /* 0x000fe20008000000 */
[----:B------:R-:W-:-:S05]  /*5650*/  UMOV UR51, URZ ;  /* 0x000000ff00337c82 */ /* 0x000fca0008000000 */
[----:B------:R-:W1:Y:S08]  /*5660*/  LDC.64 R88, c[0x0][0xb10] ;  /* 0x0002c400ff587b82 */ /* 0x000e700000000a00 */
[----:B------:R-:W1:Y:S08]  /*5670*/  LDC.64 R38, c[0x0][0xb18] ;  /* 0x0002c600ff267b82 */ /* 0x000e700000000a00 */
[----:B------:R-:W1:Y:S08]  /*5680*/  LDC.64 R36, c[0x0][0xb28] ;  /* 0x0002ca00ff247b82 */ /* 0x000e700000000a00 */
[----:B------:R-:W1:Y:S01]  /*5690*/  LDC.64 R86, c[0x0][0x8b0] ;  /* 0x00022c00ff567b82 */ /* 0x000e620000000a00 */
[----:B---3--:R-:W-:-:S07]  /*56a0*/  IMAD.IADD R46, R0, 0x1, R46 ;  /* 0x00000001002e7824 */ /* 0x008fce00078e022e */
[----:B------:R-:W3:Y:S08]  /*56b0*/  LDC.64 R84, c[0x0][0x8a8] ;  /* 0x00022a00ff547b82 */ /* 0x000ef00000000a00 */
[----:B--2-4-:R-:W1:Y:S02]  /*56c0*/  LDC R94, c[0x0][0x374] ;  /* 0x0000dd00ff5e7b82 */ /* 0x014e640000000800 */
.L_x_148:
[----:B------:R-:W-:Y:S02]  /*56d0*/  LEA R0, R109, UR48, 0x3 ;  /* 0x000000306d007c11 */ /* 0x000fe4000f8e18ff */
[----:B------:R-:W-:Y:S02]  /*56e0*/  SHF.L.U32 R2, R99, 0x1f, RZ ;  /* 0x0000001f63027819 */ /* 0x000fe400000006ff */
[----:B-1----:R-:W-:Y:S02]  /*56f0*/  LEA R16, R109, UR48, 0x4 ;  /* 0x000000306d107c11 */ /* 0x002fe4000f8e20ff */
[----:B------:R-:W2:Y:S02]  /*5700*/  SYNCS.PHASECHK.TRANS64.TRYWAIT P0, [R0+URZ+0xd0], R2 ;  /* 0x0000d002000075a7 */ /* 0x000ea400080011ff */
[----:B--23--:R-:W-:Y:S05]  /*5710*/  @!P0 BRA `(.L_x_105) ;  /* 0x0000004c00208947 */ /* 0x00cfea0003800000 */
.L_x_207:
[----:B------:R-:W4:Y:S01]  /*5720*/  LDC.64 R10, c[0x0][0xb10] ;  /* 0x0002c400ff0a7b82 */ /* 0x000f220000000a00 */
[----:B------:R-:W3:Y:S01]  /*5730*/  LDS.128 R16, [R16+0x160] ;  /* 0x0001600010107984 */ /* 0x000ee20000000c00 */
[----:B-1----:R-:W-:Y:S01]  /*5740*/  ISETP.NE.AND P1, PT, R41, 0x1, PT ;  /* 0x000000012900780c */ /* 0x002fe20003f25270 */
[----:B--2---:R-:W-:Y:S01]  /*5750*/  VIADD R0, R0, 0xe0 ;  /* 0x000000e000007836 */ /* 0x004fe20000000000 */
[----:B------:R-:W-:Y:S04]  /*5760*/  ISETP.GE.AND P0, PT, R40, 0x1, PT ;  /* 0x000000012800780c */ /* 0x000fe80003f06270 */
[----:B------:R-:W1:Y:S01]  /*5770*/  LDC.64 R8, c[0x0][0xb18] ;  /* 0x0002c600ff087b82 */ /* 0x000e620000000a00 */
[----:B------:R-:W-:Y:S01]  /*5780*/  PRMT R0, RZ, 0x654, R0 ;  /* 0x00000654ff007816 */ /* 0x000fe20000000000 */
[----:B------:R-:W-:Y:S01]  /*5790*/  @!PT LDS RZ, [RZ] ;  /* 0x00000000fffff984 */ /* 0x000fe20000000800 */
[----:B------:R-:W-:Y:S01]  /*57a0*/  @!PT LDS RZ, [RZ] ;  /* 0x00000000fffff984 */ /* 0x000fe20000000800 */
[----:B------:R-:W-:Y:S01]  /*57b0*/  @!PT LDS RZ, [RZ] ;  /* 0x00000000fffff984 */ /* 0x000fe20000000800 */
[----:B------:R-:W-:Y:S01]  /*57c0*/  @!PT LDS RZ, [RZ] ;  /* 0x00000000fffff984 */ /* 0x000fe20000000800 */
[----:B------:R2:W-:Y:S06]  /*57d0*/  MEMBAR.ALL.CTA ;  /* 0x0000000000007992 */ /* 0x0005ec0000008000 */
[----:B--2---:R-:W2:Y:S01]  /*57e0*/  FENCE.VIEW.ASYNC.S ;  /* 0x00000000000073c6 */ /* 0x004ea20000000000 */
[----:B------:R-:W1:Y:S08]  /*57f0*/  @!P1 LDC R12, c[0x0][0xb20] ;  /* 0x0002c800ff0c9b82 */ /* 0x000e700000000800 */
[----:B------:R-:W1:Y:S01]  /*5800*/  @!P1 LDC R7, c[0x0][0xb0c] ;  /* 0x0002c300ff079b82 */ /* 0x000e620000000800 */
[----:B--2---:R2:W-:Y:S01]  /*5810*/  SYNCS.ARRIVE.TRANS64.RED.A1T0 RZ, [R0+URZ], RZ ;  /* 0x000000ff00ff79a7 */ /* 0x0045e200081004ff */
[----:B---3--:R-:W-:Y:S04]  /*5820*/  LOP3.LUT P4, RZ, R18, 0x1, RZ, 0xc0, !PT ;  /* 0x0000000112ff7812 */ /* 0x008fe8000788c0ff */
[----:B------:R-:W-:Y:S09]  /*5830*/  P2R R107, PR, RZ, 0x10 ;  /* 0x00000010ff6b7803 */ /* 0x000ff20000000000 */
[----:B------:R-:W-:Y:S02]  /*5840*/  @P4 MOV R44, R16 ;  /* 0x00000010002c4202 */ /* 0x000fe40000000f00 */
[----:B------:R-:W-:Y:S01]  /*5850*/  @P4 LOP3.LUT R43, R17, 0xffff, RZ, 0xc0, !PT ;  /* 0x0000ffff112b4812 */ /* 0x000fe200078ec0ff */
[----:B--2-4-:R-:W-:Y:S06]  /*5860*/  @!P0 BRA `(.L_x_106) ;  /* 0x0000000000a48947 */ /* 0x014fec0003800000 */
[----:B------:R-:W-:Y:S01]  /*5870*/  IMAD.HI.U32 R0, R94, R39, RZ ;  /* 0x000000275e007227 */ /* 0x000fe200078e00ff */
[----:B------:R-:W-:Y:S02]  /*5880*/  ISETP.NE.AND P0, PT, R38, 0x1, PT ;  /* 0x000000012600780c */ /* 0x000fe40003f05270 */
[----:B------:R-:W-:Y:S01]  /*5890*/  ISETP.NE.AND P2, PT, R40, 0x1, PT ;  /* 0x000000012800780c */ /* 0x000fe20003f45270 */
[----:B------:R-:W-:Y:S01]  /*58a0*/  IMAD.HI.U32 R4, R95, R88, RZ ;  /* 0x000000585f047227 */ /* 0x000fe200078e00ff */
[----:B------:R-:W-:Y:S02]  /*58b0*/  SHF.R.U32.HI R0, RZ, R93, R0 ;  /* 0x0000005dff007219 */ /* 0x000fe40000011600 */
[----:B------:R-:W-:Y:S01]  /*58c0*/  ISETP.NE.AND P3, PT, R42, 0x1, PT ;  /* 0x000000012a00780c */ /* 0x000fe20003f65270 */
[----:B------:R-:W-:Y:S01]  /*58d0*/  IMAD.HI.U32 R6, R43, R39, RZ ;  /* 0x000000272b067227 */ /* 0x000fe200078e00ff */
[-C--:B------:R-:W-:Y:S02]  /*58e0*/  SHF.R.U32.HI R4, RZ, R89.reuse, R4 ;  /* 0x00000059ff047219 */ /* 0x080fe40000011604 */
[----:B------:R-:W-:Y:S01]  /*58f0*/  SEL R0, R94, R0, !P0 ;  /* 0x000000005e007207 */ /* 0x000fe20004000000 */
[----:B------:R-:W-:Y:S01]  /*5900*/  IMAD.HI.U32 R5, R44, R88, RZ ;  /* 0x000000582c057227 */ /* 0x000fe200078e00ff */
[----:B------:R-:W-:Y:S03]  /*5910*/  SEL R4, R95, R4, !P3 ;  /* 0x000000045f047207 */ /* 0x000fe60005800000 */
[-C--:B------:R-:W-:Y:S01]  /*5920*/  IMAD.HI.U32 R3, R0, R36.reuse, RZ ;  /* 0x0000002400037227 */ /* 0x080fe200078e00ff */
[----:B------:R-:W-:Y:S03]  /*5930*/  SHF.R.U32.HI R5, RZ, R89, R5 ;  /* 0x00000059ff057219 */ /* 0x000fe60000011605 */
[----:B------:R-:W-:Y:S01]  /*5940*/  IMAD.HI.U32 R2, R4, R36, RZ ;  /* 0x0000002404027227 */ /* 0x000fe200078e00ff */
[----:B------:R-:W-:Y:S02]  /*5950*/  @P2 SHF.R.U32.HI R0, RZ, R37, R3 ;  /* 0x00000025ff002219 */ /* 0x000fe40000011603 */
[----:B------:R-:W-:Y:S02]  /*5960*/  SHF.R.U32.HI R3, RZ, R93, R6 ;  /* 0x0000005dff037219 */ /* 0x000fe40000011606 */
[----:B------:R-:W-:Y:S01]  /*5970*/  @P2 SHF.R.U32.HI R4, RZ, R37, R2 ;  /* 0x00000025ff042219 */ /* 0x000fe20000011602 */
[----:B------:R-:W-:Y:S01]  /*5980*/  IMAD R0, R40, R0, RZ ;  /* 0x0000000028007224 */ /* 0x000fe200078e02ff */
[----:B------:R-:W-:Y:S02]  /*5990*/  SEL R3, R43, R3, !P0 ;  /* 0x000000032b037207 */ /* 0x000fe40004000000 */
[----:B------:R-:W-:Y:S01]  /*59a0*/  SEL R2, R44, R5, !P3 ;  /* 0x000000052c027207 */ /* 0x000fe20005800000 */
[----:B------:R-:W-:Y:S01]  /*59b0*/  IMAD R5, R40, R4, RZ ;  /* 0x0000000428057224 */ /* 0x000fe200078e02ff */
[C---:B------:R-:W-:Y:S01]  /*59c0*/  ISETP.GE.AND P0, PT, R3.reuse, R0, PT ;  /* 0x000000000300720c */ /* 0x040fe20003f06270 */
[C---:B------:R-:W-:Y:S03]  /*59d0*/  IMAD.HI.U32 R0, R3.reuse, R36, RZ ;  /* 0x0000002403007227 */ /* 0x040fe600078e00ff */
[C---:B------:R-:W-:Y:S02]  /*59e0*/  ISETP.GE.OR P0, PT, R2.reuse, R5, P0 ;  /* 0x000000050200720c */ /* 0x040fe40000706670 */
[----:B------:R-:W-:Y:S04]  /*59f0*/  SHF.R.U32.HI R0, RZ, R37, R0 ;  /* 0x00000025ff007219 */ /* 0x000fe80000011600 */
[C---:B------:R-:W-:Y:S05]  /*5a00*/  SEL R6, R3.reuse, R0, !P2 ;  /* 0x0000000003067207 */ /* 0x040fea0005000000 */
        /* <DEDUP_REMOVED lines=14> */
[----:B------:R-:W-:Y:S07]  /*5af0*/  IMAD R43, R3, R38, R43 ;  /* 0x00000026032b7224 */ /* 0x000fee00078e022b */
.L_x_106:
[----:B-1----:R-:W-:Y:S01]  /*5b00*/  @!P1 ISETP.NE.AND P0, PT, R8, 0x1, PT ;  /* 0x000000010800980c */ /* 0x002fe20003f05270 */
[----:B------:R-:W-:Y:S01]  /*5b10*/  @!P1 IMAD.HI.U32 R2, R43, R9, RZ ;  /* 0x000000092b029227 */ /* 0x000fe200078e00ff */
[----:B------:R-:W-:Y:S01]  /*5b20*/  R2UR UR42, R14 ;  /* 0x000000000e2a72ca */ /* 0x000fe200000e0000 */
[----:B------:R-:W-:Y:S01]  /*5b30*/  BSSY.RECONVERGENT B6, `(.L_x_107) ;  /* 0x0000031000067945 */ /* 0x000fe20003800200 */
[----:B------:R-:W-:Y:S01]  /*5b40*/  R2UR UR41, R15 ;  /* 0x000000000f2972ca */ /* 0x000fe200000e0000 */
[C---:B------:R-:W-:Y:S01]  /*5b50*/  @!P1 IMAD.HI.U32 R0, R44.reuse, R10, RZ ;  /* 0x0000000a2c009227 */ /* 0x040fe200078e00ff */
[----:B------:R-:W-:Y:S02]  /*5b60*/  @!P1 SHF.R.U32.HI R2, RZ, R12, R2 ;  /* 0x0000000cff029219 */ /* 0x000fe40000011602 */
[----:B------:R-:W-:Y:S01]  /*5b70*/  @!P1 ISETP.NE.AND P2, PT, R7, 0x1, PT ;  /* 0x000000010700980c */ /* 0x000fe20003f45270 */
[----:B------:R-:W-:Y:S01]  /*5b80*/  VIADD R109, R109, 0x1 ;  /* 0x000000016d6d7836 */ /* 0x000fe20000000000 */
[----:B------:R-:W-:Y:S02]  /*5b90*/  @!P1 SEL R2, R43, R2, !P0 ;  /* 0x000000022b029207 */ /* 0x000fe40004000000 */
[----:B------:R-:W-:Y:S02]  /*5ba0*/  @!P1 SHF.R.U32.HI R0, RZ, R11, R0 ;  /* 0x0000000bff009219 */ /* 0x000fe40000011600 */
[----:B------:R-:W-:Y:S01]  /*5bb0*/  LOP3.LUT P0, RZ, R97, 0x1b0, RZ, 0xc0, !PT ;  /* 0x000001b061ff7812 */ /* 0x000fe2000780c0ff */
[----:B------:R-:W-:Y:S01]  /*5bc0*/  USHF.L.U32 UR42, UR42, 0x7, URZ ;  /* 0x000000072a2a7899 */ /* 0x000fe200080006ff */
[----:B------:R-:W-:Y:S01]  /*5bd0*/  @!P1 SEL R3, R44, R0, !P2 ;  /* 0x000000002c039207 */ /* 0x000fe20005000000 */
[----:B------:R-:W-:Y:S01]  /*5be0*/  USHF.L.U32 UR41, UR41, 0x7, URZ ;  /* 0x0000000729297899 */ /* 0x000fe200080006ff */
[----:B------:R-:W-:Y:S03]  /*5bf0*/  @P4 SHF.R.U32.HI R98, RZ, 0x10, R17 ;  /* 0x00000010ff624819 */ /* 0x000fe60000011611 */
[----:B------:R-:W-:Y:S02]  /*5c00*/  @!P1 IMAD.IADD R0, R2, 0x1, -R3 ;  /* 0x0000000102009824 */ /* 0x000fe400078e0a03 */
[----:B------:R-:W-:Y:S02]  /*5c10*/  @!P1 IMAD.IADD R2, R3, 0x1, -R2 ;  /* 0x0000000103029824 */ /* 0x000fe400078e0a02 */
[----:B------:R-:W-:Y:S02]  /*5c20*/  @!P1 IMAD R44, R0, R7, R44 ;  /* 0x00000007002c9224 */ /* 0x000fe400078e022c */
[----:B------:R-:W-:Y:S01]  /*5c30*/  @!P1 IMAD R43, R2, R8, R43 ;  /* 0x00000008022b9224 */ /* 0x000fe200078e022b */
[----:B------:R-:W-:Y:S06]  /*5c40*/  @!P0 BRA `(.L_x_108) ;  /* 0x00000000007c8947 */ /* 0x000fec0003800000 */
[----:B------:R-:W1:Y:S01]  /*5c50*/  LDCU.64 UR8, c[0x4][0x80] ;  /* 0x01001000ff0877ac */ /* 0x000e620008000a00 */
[----:B------:R-:W-:Y:S01]  /*5c60*/  MOV R2, 0x0 ;  /* 0x0000000000027802 */ /* 0x000fe20000000f00 */
[----:B------:R-:W-:Y:S02]  /*5c70*/  HFMA2 R12, -RZ, RZ, 0, 5.9604644775390625e-08 ;  /* 0x00000001ff0c7431 */ /* 0x000fe400000001ff */
[----:B------:R-:W-:Y:S01]  /*5c80*/  IMAD.MOV.U32 R8, RZ, RZ, 0x70 ;  /* 0x00000070ff087424 */ /* 0x000fe200078e00ff */
[----:B------:R2:W3:Y:S01]  /*5c90*/  LDC.64 R14, c[0x4][R2] ;  /* 0x01000000020e7b82 */ /* 0x0004e20000000a00 */
[----:B------:R-:W4:Y:S01]  /*5ca0*/  LDCU.64 UR6, c[0x4][0x88] ;  /* 0x01001100ff0677ac */ /* 0x000f220008000a00 */
[----:B------:R-:W-:Y:S01]  /*5cb0*/  IMAD.MOV.U32 R13, RZ, RZ, RZ ;  /* 0x000000ffff0d7224 */ /* 0x000fe200078e00ff */
[----:B------:R-:W2:Y:S01]  /*5cc0*/  LDCU.64 UR4, c[0x4][0x8] ;  /* 0x01000100ff0477ac */ /* 0x000ea20008000a00 */
[----:B-1----:R-:W-:Y:S01]  /*5cd0*/  MOV R5, UR9 ;  /* 0x0000000900057c02 */ /* 0x002fe20008000f00 */
[----:B------:R-:W-:Y:S01]  /*5ce0*/  IMAD.U32 R4, RZ, RZ, UR8 ;  /* 0x00000008ff047e24 */ /* 0x000fe2000f8e00ff */
[----:B----4-:R-:W-:Y:S01]  /*5cf0*/  MOV R7, UR7 ;  /* 0x0000000700077c02 */ /* 0x010fe20008000f00 */
[----:B------:R-:W-:Y:S01]  /*5d00*/  IMAD.U32 R6, RZ, RZ, UR6 ;  /* 0x00000006ff067e24 */ /* 0x000fe2000f8e00ff */
[----:B--2---:R-:W-:Y:S01]  /*5d10*/  MOV R11, UR5 ;  /* 0x00000005000b7c02 */ /* 0x004fe20008000f00 */
[----:B------:R-:W-:Y:S02]  /*5d20*/  IMAD.U32 R10, RZ, RZ, UR4 ;  /* 0x00000004ff0a7e24 */ /* 0x000fe4000f8e00ff */
[----:B------:R-:W-:Y:S07]  /*5d30*/  LEPC R20, `(.L_x_109) ;  /* 0x000000001014794e */ /* 0x000fee0000000000 */
[----:B---3-5:R-:W-:Y:S05]  /*5d40*/  CALL.ABS.NOINC R14 ;  /* 0x000000000e007343 */ /* 0x028fea0003c00000 */
.L_x_109:
[----:B------:R-:W1:Y:S01]  /*5d50*/  LDCU.64 UR8, c[0x4][0x80] ;  /* 0x01001000ff0877ac */ /* 0x000e620008000a00 */
[----:B------:R-:W2:Y:S01]  /*5d60*/  LDC.64 R2, c[0x4][R2] ;  /* 0x0100000002027b82 */ /* 0x000ea20000000a00 */
[----:B------:R-:W-:Y:S02]  /*5d70*/  HFMA2 R12, -RZ, RZ, 0, 5.9604644775390625e-08 ;  /* 0x00000001ff0c7431 */ /* 0x000fe400000001ff */
[----:B------:R-:W-:Y:S02]  /*5d80*/  IMAD.MOV.U32 R8, RZ, RZ, 0x70 ;  /* 0x00000070ff087424 */ /* 0x000fe400078e00ff */
[----:B------:R-:W-:Y:S01]  /*5d90*/  IMAD.MOV.U32 R13, RZ, RZ, RZ ;  /* 0x000000ffff0d7224 */ /* 0x000fe200078e00ff */
[----:B------:R-:W3:Y:S01]  /*5da0*/  LDCU.64 UR6, c[0x4][0x88] ;  /* 0x01001100ff0677ac */ /* 0x000ee20008000a00 */
[----:B------:R-:W4:Y:S01]  /*5db0*/  LDCU.64 UR4, c[0x4][0x8] ;  /* 0x01000100ff0477ac */ /* 0x000f220008000a00 */
[----:B-1----:R-:W-:Y:S02]  /*5dc0*/  MOV R4, UR8 ;  /* 0x0000000800047c02 */ /* 0x002fe40008000f00 */
[----:B------:R-:W-:Y:S02]  /*5dd0*/  MOV R5, UR9 ;  /* 0x0000000900057c02 */ /* 0x000fe40008000f00 */
[----:B---3--:R-:W-:Y:S01]  /*5de0*/  MOV R7, UR7 ;  /* 0x0000000700077c02 */ /* 0x008fe20008000f00 */
[----:B------:R-:W-:Y:S01]  /*5df0*/  IMAD.U32 R6, RZ, RZ, UR6 ;  /* 0x00000006ff067e24 */ /* 0x000fe2000f8e00ff */
[----:B----4-:R-:W-:Y:S01]  /*5e00*/  MOV R11, UR5 ;  /* 0x00000005000b7c02 */ /* 0x010fe20008000f00 */
[----:B------:R-:W-:Y:S02]  /*5e10*/  IMAD.U32 R10, RZ, RZ, UR4 ;  /* 0x00000004ff0a7e24 */ /* 0x000fe4000f8e00ff */
[----:B------:R-:W-:Y:S07]  /*5e20*/  LEPC R20, `(.L_x_108) ;  /* 0x000000001014794e */ /* 0x000fee0000000000 */
[----:B--2---:R-:W-:Y:S05]  /*5e30*/  CALL.ABS.NOINC R2 ;  /* 0x0000000002007343 */ /* 0x004fea0003c00000 */
.L_x_108:
[----:B------:R-:W-:Y:S05]  /*5e40*/  BSYNC.RECONVERGENT B6 ;  /* 0x0000000000067941 */ /* 0x000fea0003800200 */
.L_x_107:
[----:B------:R-:W-:Y:S01]  /*5e50*/  ISETP.NE.U32.AND P4, PT, R86, RZ, PT ;  /* 0x000000ff5600720c */ /* 0x000fe20003f85070 */
[----:B------:R-:W-:Y:S01]  /*5e60*/  UISETP.NE.AND UP2, UPT, UR50, URZ, UPT ;  /* 0x000000ff3200728c */ /* 0x000fe2000bf45270 */
[----:B------:R-:W-:Y:S01]  /*5e70*/  ISETP.NE.U32.AND P2, PT, RZ, UR38, PT ;  /* 0x00000026ff007c0c */ /* 0x000fe2000bf45070 */
[----:B------:R-:W-:Y:S01]  /*5e80*/  UISETP.NE.U32.AND UP1, UPT, UR44, URZ, UPT ;  /* 0x000000ff2c00728c */ /* 0x000fe2000bf25070 */
[----:B------:R-:W-:Y:S01]  /*5e90*/  ISETP.NE.AND.EX P4, PT, R87, RZ, PT, P4 ;  /* 0x000000ff5700720c */ /* 0x000fe20003f85340 */
[----:B------:R-:W-:Y:S01]  /*5ea0*/  UPLOP3.LUT UP0, UPT, UPT, UPT, UPT, 0x40, 0x4 ;  /* 0x000000000004789c */ /* 0x000fe20003f0e870 */
[----:B------:R-:W-:Y:S01]  /*5eb0*/  ISETP.NE.AND.EX P2, PT, RZ, UR39, PT, P2 ;  /* 0x00000027ff007c0c */ /* 0x000fe2000bf45320 */
[----:B------:R-:W-:Y:S01]  /*5ec0*/  UISETP.NE.AND.EX UP1, UPT, UR45, URZ, UPT, UP1 ;  /* 0x000000ff2d00728c */ /* 0x000fe2000bf25310 */
[----:B------:R-:W-:Y:S04]  /*5ed0*/  PLOP3.LUT P1, PT, PT, PT, UP2, 0x80, 0x8 ;  /* 0x000000000008781c */ /* 0x000fe80003f2f028 */
[----:B------:R-:W-:Y:S06]  /*5ee0*/  @UP2 UPLOP3.LUT UP0, UPT, UPT, UPT, UP1, 0x80, 0x8 ;  /* 0x000000000008289c */ /* 0x000fec0003f0f010 */
[----:B------:R-:W-:Y:S01]  /*5ef0*/  PLOP3.LUT P0, PT, PT, PT, UP0, 0x80, 0x8 ;  /* 0x000000000008781c */ /* 0x000fe20003f0f008 */
[----:B------:R-:W-:Y:S01]  /*5f00*/  @!UPT UIADD3 URZ, UPT, UPT, URZ, URZ, URZ ;  /* 0x000000fffffff290 */ /* 0x000fe2000fffe0ff */
[----:B------:R-:W-:Y:S11]  /*5f10*/  BRA.U !UP1, `(.L_x_110) ;  /* 0x0000000109387547 */ /* 0x000ff6000b800000 */
[----:B------:R-:W-:Y:S01]  /*5f20*/  UISETP.NE.U32.AND UP0, UPT, UR38, URZ, UPT ;  /* 0x000000ff2600728c */ /* 0x000fe2000bf05070 */
[----:B------:R-:W-:Y:S02]  /*5f30*/  HFMA2 R0, -RZ, RZ, 0, 5.9604644775390625e-08 ;  /* 0x00000001ff007431 */ /* 0x000fe400000001ff */
[----:B------:R-:W-:Y:S01]  /*5f40*/  IMAD.MOV.U32 R92, RZ, RZ, 0x1 ;  /* 0x00000001ff5c7424 */ /* 0x000fe200078e00ff */
[----:B------:R-:W-:Y:S06]  /*5f50*/  UISETP.NE.AND.EX UP0, UPT, UR39, URZ, UPT, UP0 ;  /* 0x000000ff2700728c */ /* 0x000fec000bf05300 */
[----:B------:R-:W-:Y:S05]  /*5f60*/  PLOP3.LUT P3, PT, PT, PT, UP0, 0x80, 0x8 ;  /* 0x000000000008781c */ /* 0x000fea0003f6f008 */
[----:B------:R-:W1:Y:S01]  /*5f70*/  @UP0 LDCU.64 UR6, c[0x0][0x888] ;  /* 0x00011100ff0607ac */ /* 0x000e620008000a00 */
[----:B------:R-:W-:Y:S07]  /*5f80*/  @UP0 UIMAD UR4, UR36, UR44, URZ ;  /* 0x0000002c240402a4 */ /* 0x000fee000f8e02ff */
[----:B------:R-:W-:Y:S01]  /*5f90*/  @!P3 PRMT R92, R0, 0x7610, R92 ;  /* 0x00007610005cb816 */ /* 0x000fe2000000005c */
[----:B-1----:R-:W-:Y:S03]  /*5fa0*/  @UP0 UIMAD.WIDE UR6, UR4, 0x4, UR6 ;  /* 0x00000004040608a5 */ /* 0x002fe6000f8e0206 */
[----:B------:R-:W1:Y:S03]  /*5fb0*/  @!UP0 LDCU UR4, c[0x0][0x880] ;  /* 0x00011000ff0487ac */ /* 0x000e660008000800 */
[----:B------:R-:W-:Y:S01]  /*5fc0*/  IMAD.U32 R2, RZ, RZ, UR6 ;  /* 0x00000006ff027e24 */ /* 0x000fe2000f8e00ff */
[----:B------:R-:W-:Y:S05]  /*5fd0*/  MOV R3, UR7 ;  /* 0x0000000700037c02 */ /* 0x000fea0008000f00 */
[----:B-----5:R2:W5:Y:S02]  /*5fe0*/  @P3 LDG.E R49, desc[UR46][R2.64] ;  /* 0x0000002e02313981 */ /* 0x020564000c1e1900 */
[----:B-12---:R-:W-:Y:S02]  /*5ff0*/  @!P3 IMAD.U32 R49, RZ, RZ, UR4 ;  /* 0x00000004ff31be24 */ /* 0x006fe4000f8e00ff */
.L_x_110:
[----:B------:R-:W-:Y:S05]  /*6000*/  @!P4 BRA `(.L_x_111) ;  /* 0x000000000020c947 */ /* 0x000fea0003800000 */
[----:B------:R-:W-:Y:S04]  /*6010*/  ISETP.NE.U32.AND P3, PT, R84, RZ, PT ;  /* 0x000000ff5400720c */ /* 0x000fe80003f65070 */
[----:B------:R-:W-:Y:S11]  /*6020*/  ISETP.NE.AND.EX P3, PT, R85, RZ, PT, P3 ;  /* 0x000000ff5500720c */ /* 0x000ff60003f65330 */
[----:B------:R-:W-:Y:S02]  /*6030*/  @!UPT UIADD3 URZ, UPT, UPT, URZ, URZ, URZ ;  /* 0x000000fffffff290 */ /* 0x000fe4000fffe0ff */
[----:B------:R-:W1:Y:S01]  /*6040*/  @P3 LDC.64 R2, c[0x0][0x8a8] ;  /* 0x00022a00ff023b82 */ /* 0x000e620000000a00 */
[----:B------:R-:W-:Y:S04]  /*6050*/  @P3 IMAD R0, R86, UR36, RZ ;  /* 0x0000002456003c24 */ /* 0x000fe8000f8e02ff */
[----:B-1----:R-:W-:Y:S05]  /*6060*/  @P3 IMAD.WIDE R2, R0, 0x4, R2 ;  /* 0x0000000400023825 */ /* 0x002fea00078e0202 */
[----:B-----5:R1:W5:Y:S02]  /*6070*/  @P3 LDG.E R47, desc[UR46][R2.64] ;  /* 0x0000002e022f3981 */ /* 0x020364000c1e1900 */
[----:B-1----:R-:W2:Y:S02]  /*6080*/  @!P3 LDC R47, c[0x0][0x8a0] ;  /* 0x00022800ff2fbb82 */ /* 0x002ea40000000800 */
.L_x_111:
[----:B-----5:R-:W-:Y:S01]  /*6090*/  FSETP.NEU.AND P3, PT, R49, RZ, PT ;  /* 0x000000ff3100720b */ /* 0x020fe20003f6d000 */
[----:B------:R-:W-:Y:S01]  /*60a0*/  BSSY B1, `(.L_x_112) ;  /* 0x0000039000017945 */ /* 0x000fe20003800000 */
[----:B------:R-:W-:Y:S01]  /*60b0*/  SEL R3, RZ, 0xffffffff, P2 ;  /* 0xffffffffff037807 */ /* 0x000fe20001000000 */
[----:B------:R-:W-:Y:S01]  /*60c0*/  IMAD.MOV.U32 R61, RZ, RZ, 0x1 ;  /* 0x00000001ff3d7424 */ /* 0x000fe200078e00ff */
[----:B------:R-:W-:Y:S01]  /*60d0*/  @P1 LOP3.LUT P2, RZ, R92, 0xff, RZ, 0xc0, !PT ;  /* 0x000000ff5cff1812 */ /* 0x000fe2000784c0ff */
[----:B------:R-:W-:Y:S01]  /*60e0*/  IMAD R48, R45, 0x80, R46 ;  /* 0x000000802d307824 */ /* 0x000fe200078e022e */
[----:B------:R-:W-:Y:S01]  /*60f0*/  @P1 SEL R0, RZ, 0xffffffff, P3 ;  /* 0xffffffffff001807 */ /* 0x000fe20001800000 */
[----:B------:R-:W-:Y:S01]  /*6100*/  IMAD R110, R105, -0x10, R103 ;  /* 0xfffffff0696e7824 */ /* 0x000fe200078e0267 */
[----:B------:R-:W-:Y:S01]  /*6110*/  LOP3.LUT R101, R101, 0x1, RZ, 0x3c, !PT ;  /* 0x0000000165657812 */ /* 0x000fe200078e3cff */
[----:B------:R-:W-:Y:S01]  /*6120*/  IMAD.MOV.U32 R60, RZ, RZ, RZ ;  /* 0x000000ffff3c7224 */ /* 0x000fe200078e00ff */
[----:B------:R-:W-:Y:S02]  /*6130*/  @P0 SEL R0, R3, R0, !P2 ;  /* 0x0000000003000207 */ /* 0x000fe40005000000 */
[----:B------:R-:W-:Y:S02]  /*6140*/  CS2R R82, SRZ ;  /* 0x0000000000527805 */ /* 0x000fe4000001ff00 */
[----:B------:R-:W-:Y:S02]  /*6150*/  LEA R112, R45, UR48, 0x3 ;  /* 0x000000302d707c11 */ /* 0x000fe4000f8e18ff */
[----:B------:R-:W-:Y:S02]  /*6160*/  CS2R R80, SRZ ;  /* 0x0000000000507805 */ /* 0x000fe4000001ff00 */
[----:B------:R-:W-:Y:S02]  /*6170*/  @P1 LOP3.LUT R0, R0, 0x1, RZ, 0xc0, !PT ;  /* 0x0000000100001812 */ /* 0x000fe400078ec0ff */
[----:B------:R-:W-:Y:S02]  /*6180*/  CS2R R74, SRZ ;  /* 0x00000000004a7805 */ /* 0x000fe4000001ff00 */
[----:B------:R-:W-:Y:S02]  /*6190*/  PLOP3.LUT P2, PT, PT, PT, UP1, 0x80, 0x8 ;  /* 0x000000000008781c */ /* 0x000fe40003f4f018 */
[----:B------:R-:W-:Y:S02]  /*61a0*/  CS2R R72, SRZ ;  /* 0x0000000000487805 */ /* 0x000fe4000001ff00 */
[----:B------:R-:W-:Y:S02]  /*61b0*/  ISETP.NE.U32.OR P5, PT, R0, 0x1, !P1 ;  /* 0x000000010000780c */ /* 0x000fe40004fa5470 */
[----:B------:R-:W-:Y:S02]  /*61c0*/  CS2R R66, SRZ ;  /* 0x0000000000427805 */ /* 0x000fe4000001ff00 */
[----:B------:R-:W-:Y:S02]  /*61d0*/  LOP3.LUT P4, R108, R92, 0xff, RZ, 0xc0, !PT ;  /* 0x000000ff5c6c7812 */ /* 0x000fe4000788c0ff */
[----:B------:R-:W-:Y:S02]  /*61e0*/  CS2R R64, SRZ ;  /* 0x0000000000407805 */ /* 0x000fe4000001ff00 */
[----:B------:R-:W-:Y:S02]  /*61f0*/  SEL R2, RZ, 0xffffffff, P3 ;  /* 0xffffffffff027807 */ /* 0x000fe40001800000 */
[----:B------:R-:W-:Y:S02]  /*6200*/  CS2R R58, SRZ ;  /* 0x00000000003a7805 */ /* 0x000fe4000001ff00 */
[----:B------:R-:W-:Y:S02]  /*6210*/  P2R R111, PR, RZ, 0x20 ;  /* 0x00000020ff6f7803 */ /* 0x000fe40000000000 */
[----:B------:R-:W-:Y:S02]  /*6220*/  CS2R R56, SRZ ;  /* 0x0000000000387805 */ /* 0x000fe4000001ff00 */
[----:B------:R-:W-:Y:S02]  /*6230*/  @P2 SEL R2, R3, R2, !P4 ;  /* 0x0000000203022207 */ /* 0x000fe40006000000 */
[----:B------:R-:W-:Y:S02]  /*6240*/  @P5 SHF.L.U32 R0, R101, 0x1f, RZ ;  /* 0x0000001f65005819 */ /* 0x000fe400000006ff */
[----:B------:R-:W-:Y:S02]  /*6250*/  LOP3.LUT R2, R2, 0x1, RZ, 0xc0, !PT ;  /* 0x0000000102027812 */ /* 0x000fe400078ec0ff */
[----:B------:R1:W3:Y:S02]  /*6260*/  @P5 SYNCS.PHASECHK.TRANS64.TRYWAIT P1, [UR48+0x80], R0 ;  /* 0x00008000ff0055a7 */ /* 0x0002e40008021130 */
[----:B------:R-:W-:Y:S04]  /*6270*/  ISETP.NE.U32.AND P2, PT, R2, 0x1, PT ;  /* 0x000000010200780c */ /* 0x000fe80003f45070 */
[----:B------:R-:W-:Y:S02]  /*6280*/  P2R R62, PR, RZ, 0x4 ;  /* 0x00000004ff3e7803 */ /* 0x000fe40000000000 */
[----:B-1----:R-:W-:Y:S04]  /*6290*/  SHF.L.U32 R0, R100, 0x1f, RZ ;  /* 0x0000001f64007819 */ /* 0x002fe800000006ff */
[----:B------:R1:W4:Y:S01]  /*62a0*/  SYNCS.PHASECHK.TRANS64.TRYWAIT P0, [R112+URZ+0xf0], R0 ;  /* 0x0000f000700075a7 */ /* 0x00032200080011ff */
[----:B---3--:R-:W-:Y:S01]  /*62b0*/  @P5 SEL R61, RZ, 0x1, !P1 ;  /* 0x00000001ff3d5807 */ /* 0x008fe20004800000 */
[----:B-1----:R-:W-:Y:S06]  /*62c0*/  @!P5 BRA `(.L_x_113) ;  /* 0x000000000058d947 */ /* 0x002fec0003800000 */
[----:B------:R-:W-:Y:S01]  /*62d0*/  IMAD.MOV.U32 R83, RZ, RZ, RZ ;  /* 0x000000ffff537224 */ /* 0x000fe200078e00ff */
[----:B------:R-:W-:Y:S01]  /*62e0*/  ISETP.NE.AND P1, PT, R61, RZ, PT ;  /* 0x000000ff3d00720c */ /* 0x000fe20003f25270 */
[----:B------:R-:W-:Y:S01]  /*62f0*/  BSSY B0, `(.L_x_114) ;  /* 0x000000c000007945 */ /* 0x000fe20003800000 */
[----:B------:R-:W-:Y:S02]  /*6300*/  CS2R R58, SRZ ;  /* 0x00000000003a7805 */ /* 0x000fe4000001ff00 */
[----:B------:R-:W-:Y:S02]  /*6310*/  CS2R R56, SRZ ;  /* 0x0000000000387805 */ /* 0x000fe4000001ff00 */
[----:B------:R-:W-:Y:S02]  /*6320*/  CS2R R66, SRZ ;  /* 0x0000000000427805 */ /* 0x000fe4000001ff00 */
[----:B------:R-:W-:Y:S02]  /*6330*/  CS2R R64, SRZ ;  /* 0x0000000000407805 */ /* 0x000fe4000001ff00 */
[----:B------:R-:W-:Y:S02]  /*6340*/  CS2R R74, SRZ ;  /* 0x00000000004a7805 */ /* 0x000fe4000001ff00 */
[----:B------:R-:W-:Y:S02]  /*6350*/  CS2R R72, SRZ ;  /* 0x0000000000487805 */ /* 0x000fe4000001ff00 */
[----:B------:R-:W-:Y:S01]  /*6360*/  CS2R R80, SRZ ;  /* 0x0000000000507805 */ /* 0x000fe2000001ff00 */
[----:B------:R-:W-:Y:S06]  /*6370*/  @P1 BRA `(.L_x_115) ;  /* 0x00000000000c1947 */ /* 0x000fec0003800000 */
[----:B------:R-:W-:Y:S04]  /*6380*/  SHF.L.U32 R3, R101, 0x1f, RZ ;  /* 0x0000001f65037819 */ /* 0x000fe800000006ff */
[----:B------:R-:W1:Y:S02]  /*6390*/  SYNCS.PHASECHK.TRANS64.TRYWAIT P1, [UR48+0x80], R3 ;  /* 0x00008003ff0075a7 */ /* 0x000e640008021130 */
[----:B-1----:R-:W-:Y:S05]  /*63a0*/  @!P1 BRA `(.L_x_116) ;  /* 0x0000004000109947 */ /* 0x002fea0003800000 */
.L_x_115:
[----:B------:R-:W-:Y:S05]  /*63b0*/  BSYNC B0 ;  /* 0x0000000000007941 */ /* 0x000fea0003800000 */
.L_x_114:
[----:B------:R-:W-:Y:S01]  /*63c0*/  ISETP.NE.AND P1, PT, R62, RZ, PT ;  /* 0x000000ff3e00720c */ /* 0x000fe20003f25270 */
[----:B------:R-:W-:Y:S11]  /*63d0*/  HFMA2 R60, -RZ, RZ, 0, 5.9604644775390625e-08 ;  /* 0x00000001ff3c7431 */ /* 0x000ff600000001ff */
[----:B------:R-:W-:Y:S01]  /*63e0*/  @!UPT UIADD3 URZ, UPT, UPT, URZ, URZ, URZ ;  /* 0x000000fffffff290 */ /* 0x000fe2000fffe0ff */
[----:B------:R3:W1:Y:S04]  /*63f0*/  @P1 LDS.128 R56, [R104] ;  /* 0x0000000068381984 */ /* 0x0006680000000c00 */
[----:B------:R3:W1:Y:S04]  /*6400*/  @P1 LDS.128 R64, [R103+0x10] ;  /* 0x0000100067401984 */ /* 0x0006680000000c00 */
[----:B------:R3:W1:Y:S04]  /*6410*/  @P1 LDS.128 R72, [R102+0x20] ;  /* 0x0000200066481984 */ /* 0x0006680000000c00 */
[----:B------:R3:W1:Y:S02]  /*6420*/  @P1 LDS.128 R80, [R110+0x30] ;  /* 0x000030006e501984 */ /* 0x0006640000000c00 */
.L_x_113:
[----:B------:R-:W-:Y:S05]  /*6430*/  BSYNC B1 ;  /* 0x0000000000017941 */ /* 0x000fea0003800000 */
.L_x_112:
[----:B-1----:R-:W-:Y:S04]  /*6440*/  SHF.R.U32.HI R2, RZ, 0x15, R48 ;  /* 0x00000015ff027819 */ /* 0x002fe80000011630 */
[----:B------:R-:W-:Y:S01]  /*6450*/  LOP3.LUT P1, RZ, R2, 0x3, R96, 0x48, !PT ;  /* 0x0000000302ff7812 */ /* 0x000fe20007824860 */
[----:B------:R-:W-:Y:S01]  /*6460*/  @!UPT UIADD3 URZ, UPT, UPT, URZ, URZ, URZ ;  /* 0x000000fffffff290 */ /* 0x000fe2000fffe0ff */
[----:B----4-:R-:W-:Y:S11]  /*6470*/  @P0 BRA `(.L_x_117) ;  /* 0x0000000000080947 */ /* 0x010ff60003800000 */
[----:B------:R-:W1:Y:S02]  /*6480*/  SYNCS.PHASECHK.TRANS64.TRYWAIT P0, [R112+URZ+0xf0], R0 ;  /* 0x0000f000700075a7 */ /* 0x000e6400080011ff */
[----:B-1----:R-:W-:Y:S05]  /*6490*/  @!P0 BRA `(.L_x_118) ;  /* 0x0000003c00ec8947 */ /* 0x002fea0003800000 */
.L_x_117:
[----:B------:R-:W-:Y:S05]  /*64a0*/  @!P1 BRA `(.L_x_119) ;  /* 0x0000000000409947 */ /* 0x000fea0003800000 */
[----:B------:R-:W4:Y:S01]  /*64b0*/  LDCU.64 UR8, c[0x4][0x70] ;  /* 0x01000e00ff0877ac */ /* 0x000f220008000a00 */
[----:B------:R-:W-:Y:S01]  /*64c0*/  MOV R3, 0x0 ;  /* 0x0000000000037802 */ /* 0x000fe20000000f00 */
[----:B------:R-:W-:Y:S02]  /*64d0*/  HFMA2 R12, -RZ, RZ, 0, 5.9604644775390625e-08 ;  /* 0x00000001ff0c7431 */ /* 0x000fe400000001ff */
[----:B------:R-:W-:Y:S02]  /*64e0*/  IMAD.MOV.U32 R8, RZ, RZ, 0x192 ;  /* 0x00000192ff087424 */ /* 0x000fe400078e00ff */
[----:B------:R-:W-:Y:S01]  /*64f0*/  IMAD.MOV.U32 R13, RZ, RZ, RZ ;  /* 0x000000ffff0d7224 */ /* 0x000fe200078e00ff */
[----:B------:R-:W5:Y:S01]  /*6500*/  LDCU.64 UR6, c[0x4][0x78] ;  /* 0x01000f00ff0677ac */ /* 0x000f620008000a00 */
[----:B------:R-:W1:Y:S01]  /*6510*/  LDC.64 R2, c[0x4][R3] ;  /* 0x0100000003027b82 */ /* 0x000e620000000a00 */
[----:B------:R-:W2:Y:S01]  /*6520*/  LDCU.64 UR4, c[0x4][0x10] ;  /* 0x01000200ff0477ac */ /* 0x000ea20008000a00 */
[----:B----4-:R-:W-:Y:S01]  /*6530*/  MOV R5, UR9 ;  /* 0x0000000900057c02 */ /* 0x010fe20008000f00 */
[----:B------:R-:W-:Y:S01]  /*6540*/  IMAD.U32 R4, RZ, RZ, UR8 ;  /* 0x00000008ff047e24 */ /* 0x000fe2000f8e00ff */
[----:B-----5:R-:W-:Y:S01]  /*6550*/  MOV R7, UR7 ;  /* 0x0000000700077c02 */ /* 0x020fe20008000f00 */
[----:B------:R-:W-:Y:S01]  /*6560*/  IMAD.U32 R6, RZ, RZ, UR6 ;  /* 0x00000006ff067e24 */ /* 0x000fe2000f8e00ff */
[----:B--2---:R-:W-:Y:S01]  /*6570*/  MOV R11, UR5 ;  /* 0x00000005000b7c02 */ /* 0x004fe20008000f00 */
[----:B------:R-:W-:Y:S02]  /*6580*/  IMAD.U32 R10, RZ, RZ, UR4 ;  /* 0x00000004ff0a7e24 */ /* 0x000fe4000f8e00ff */
[----:B------:R-:W-:Y:S07]  /*6590*/  LEPC R20, `(.L_x_119) ;  /* 0x000000001014794e */ /* 0x000fee0000000000 */
[----:B-1-3--:R-:W-:Y:S05]  /*65a0*/  CALL.ABS.NOINC R2 ;  /* 0x0000000002007343 */ /* 0x00afea0003c00000 */
.L_x_119:
[----:B------:R-:W-:Y:S05]  /*65b0*/  WARPSYNC.ALL ;  /* 0x0000000000007948 */ /* 0x000fea0003800000 */
[----:B------:R-:W-:Y:S01]  /*65c0*/  R2UR UR4, R48 ;  /* 0x00000000300472ca */ /* 0x000fe200000e0000 */
[--C-:B------:R-:W-:Y:S01]  /*65d0*/  HADD2.F32 R50, -RZ, R56.reuse.H0_H0 ;  /* 0x20000038ff327230 */ /* 0x100fe20000004100 */
[----:B------:R-:W-:Y:S01]  /*65e0*/  ISETP.NE.AND P0, PT, R106, RZ, PT ;  /* 0x000000ff6a00720c */ /* 0x000fe20003f05270 */
[----:B------:R-:W-:Y:S01]  /*65f0*/  HADD2.F32 R51, -RZ, R56.H1_H1 ;  /* 0x30000038ff337230 */ /* 0x000fe20000004100 */
[----:B------:R-:W-:Y:S01]  /*6600*/  BSSY.RECONVERGENT B0, `(.L_x_120) ;  /* 0x0000086000007945 */ /* 0x000fe20003800200 */
[--C-:B------:R-:W-:Y:S08]  /*6610*/  HADD2.F32 R52, -RZ, R57.reuse.H0_H0 ;  /* 0x20000039ff347230 */ /* 0x100ff00000004100 */
[----:B------:R-:W1:Y:S02]  /*6620*/  LDTM.x32 R4, tmem[UR4] ;  /* 0x00000004000479ee */ /* 0x000e6400082c0000 */
[C---:B-12---:R-:W-:Y:S01]  /*6630*/  FMUL R0, R47.reuse, R4 ;  /* 0x000000042f007220 */ /* 0x046fe20000400000 */
[C---:B------:R-:W-:Y:S01]  /*6640*/  FMUL R2, R47.reuse, R5 ;  /* 0x000000052f027220 */ /* 0x040fe20000400000 */
[C---:B------:R-:W-:Y:S01]  /*6650*/  FMUL R4, R47.reuse, R8 ;  /* 0x000000082f047220 */ /* 0x040fe20000400000 */
[----:B------:R-:W-:Y:S01]  /*6660*/  FMUL R3, R47, R6 ;  /* 0x000000062f037220 */ /* 0x000fe20000400000 */
[C---:B------:R-:W-:Y:S01]  /*6670*/  FFMA R0, R49.reuse, R50, R0 ;  /* 0x0000003231007223 */ /* 0x040fe20000000000 */
[----:B------:R-:W-:Y:S01]  /*6680*/  FFMA R2, R49, R51, R2 ;  /* 0x0000003331027223 */ /* 0x000fe20000000002 */
[C---:B------:R-:W-:Y:S01]  /*6690*/  FMUL R5, R47.reuse, R9 ;  /* 0x000000092f057220 */ /* 0x040fe20000400000 */
        /* <DEDUP_REMOVED lines=16> */
[----:B------:R-:W-:Y:S02]  /*67a0*/  HADD2.F32 R32, -RZ, R57.H1_H1 ;  /* 0x30000039ff207230 */ /* 0x000fe40000004100 */
[C---:B------:R-:W-:Y:S01]  /*67b0*/  FMUL R26, R47.reuse, R30 ;  /* 0x0000001e2f1a7220 */ /* 0x040fe20000400000 */
[----:B------:R-:W-:Y:S01]  /*67c0*/  FMUL R29, R47, R33 ;  /* 0x000000212f1d7220 */ /* 0x000fe20000400000 */
[--C-:B------:R-:W-:Y:S02]  /*67d0*/  HADD2.F32 R33, -RZ, R58.reuse.H0_H0 ;  /* 0x2000003aff217230 */ /* 0x100fe40000004100 */
[----:B------:R-:W-:Y:S01]  /*67e0*/  FFMA R3, R49, R52, R3 ;  /* 0x0000003431037223 */ /* 0x000fe20000000003 */
[C---:B------:R-:W-:Y:S01]  /*67f0*/  FMUL R7, R47.reuse, R7 ;  /* 0x000000072f077220 */ /* 0x040fe20000400000 */
[----:B------:R-:W-:Y:S01]  /*6800*/  FMUL R30, R47, R34 ;  /* 0x000000222f1e7220 */ /* 0x000fe20000400000 */
[----:B------:R-:W-:Y:S01]  /*6810*/  HADD2.F32 R34, -RZ, R58.H1_H1 ;  /* 0x3000003aff227230 */ /* 0x000fe20000004100 */
[----:B------:R-:W-:Y:S01]  /*6820*/  F2FP.F16.F32.PACK_AB R52, R2, R0 ;  /* 0x000000000234723e */ /* 0x000fe200000000ff */
[--C-:B------:R-:W-:Y:S02]  /*6830*/  HADD2.F32 R0, -RZ, R59.reuse.H0_H0 ;  /* 0x2000003bff007230 */ /* 0x100fe40000004100 */
[C---:B------:R-:W-:Y:S01]  /*6840*/  FFMA R7, R49.reuse, R32, R7 ;  /* 0x0000002031077223 */ /* 0x040fe20000000007 */
[----:B------:R-:W-:Y:S02]  /*6850*/  HADD2.F32 R2, -RZ, R59.H1_H1 ;  /* 0x3000003bff027230 */ /* 0x000fe40000004100 */
[C---:B------:R-:W-:Y:S01]  /*6860*/  FFMA R4, R49.reuse, R33, R4 ;  /* 0x0000002131047223 */ /* 0x040fe20000000004 */
[C---:B------:R-:W-:Y:S01]  /*6870*/  FFMA R5, R49.reuse, R34, R5 ;  /* 0x0000002231057223 */ /* 0x040fe20000000005 */
[----:B------:R-:W-:Y:S01]  /*6880*/  FFMA R6, R49, R0, R6 ;  /* 0x0000000031067223 */ /* 0x000fe20000000006 */
[--C-:B------:R-:W-:Y:S02]  /*6890*/  HADD2.F32 R0, -RZ, R64.reuse.H0_H0 ;  /* 0x20000040ff007230 */ /* 0x100fe40000004100 */
[----:B------:R-:W-:Y:S01]  /*68a0*/  FMUL R11, R47, R11 ;  /* 0x0000000b2f0b7220 */ /* 0x000fe20000400000 */
[----:B------:R-:W-:Y:S01]  /*68b0*/  F2FP.F16.F32.PACK_AB R53, R7, R3 ;  /* 0x000000030735723e */ /* 0x000fe200000000ff */
[--C-:B------:R-:W-:Y:S02]  /*68c0*/  HADD2.F32 R3, -RZ, R65.reuse.H0_H0 ;  /* 0x20000041ff037230 */ /* 0x100fe40000004100 */
[----:B------:R-:W-:Y:S01]  /*68d0*/  FMUL R15, R47, R15 ;  /* 0x0000000f2f0f7220 */ /* 0x000fe20000400000 */
[C---:B------:R-:W-:Y:S01]  /*68e0*/  FFMA R11, R49.reuse, R2, R11 ;  /* 0x00000002310b7223 */ /* 0x040fe2000000000b */
[----:B------:R-:W-:Y:S02]  /*68f0*/  HADD2.F32 R2, -RZ, R64.H1_H1 ;  /* 0x30000040ff027230 */ /* 0x000fe40000004100 */
[----:B------:R-:W-:Y:S01]  /*6900*/  FFMA R8, R49, R0, R8 ;  /* 0x0000000031087223 */ /* 0x000fe20000000008 */
[----:B------:R-:W-:Y:S02]  /*6910*/  HADD2.F32 R0, -RZ, R65.H1_H1 ;  /* 0x30000041ff007230 */ /* 0x000fe40000004100 */
[C---:B------:R-:W-:Y:S01]  /*6920*/  FMUL R19, R47.reuse, R19 ;  /* 0x000000132f137220 */ /* 0x040fe20000400000 */
[----:B------:R-:W-:Y:S01]  /*6930*/  FMUL R23, R47, R23 ;  /* 0x000000172f177220 */ /* 0x000fe20000400000 */
[C---:B------:R-:W-:Y:S01]  /*6940*/  FFMA R9, R49.reuse, R2, R9 ;  /* 0x0000000231097223 */ /* 0x040fe20000000009 */
[C---:B------:R-:W-:Y:S01]  /*6950*/  FFMA R10, R49.reuse, R3, R10 ;  /* 0x00000003310a7223 */ /* 0x040fe2000000000a */
[----:B------:R-:W-:Y:S01]  /*6960*/  FFMA R15, R49, R0, R15 ;  /* 0x00000000310f7223 */ /* 0x000fe2000000000f */
[--C-:B------:R-:W-:Y:S02]  /*6970*/  HADD2.F32 R2, -RZ, R66.reuse.H0_H0 ;  /* 0x20000042ff027230 */ /* 0x100fe40000004100 */
[----:B------:R-:W-:Y:S01]  /*6980*/  FMUL R27, R47, R27 ;  /* 0x0000001b2f1b7220 */ /* 0x000fe20000400000 */
[----:B------:R-:W-:Y:S01]  /*6990*/  HADD2.F32 R0, -RZ, R66.H1_H1 ;  /* 0x30000042ff007230 */ /* 0x000fe20000004100 */
[----:B------:R-:W-:Y:S01]  /*69a0*/  F2FP.F16.F32.PACK_AB R54, R5, R4 ;  /* 0x000000040536723e */ /* 0x000fe200000000ff */
[--C-:B------:R-:W-:Y:S02]  /*69b0*/  HADD2.F32 R3, -RZ, R67.reuse.H0_H0 ;  /* 0x20000043ff037230 */ /* 0x100fe40000004100 */
[C---:B------:R-:W-:Y:S01]  /*69c0*/  FFMA R12, R49.reuse, R2, R12 ;  /* 0x00000002310c7223 */ /* 0x040fe2000000000c */
[--C-:B------:R-:W-:Y:S02]  /*69d0*/  HADD2.F32 R2, -RZ, R72.reuse.H0_H0 ;  /* 0x20000048ff027230 */ /* 0x100fe40000004100 */
[C---:B------:R-:W-:Y:S01]  /*69e0*/  FFMA R13, R49.reuse, R0, R13 ;  /* 0x00000000310d7223 */ /* 0x040fe2000000000d */
[----:B------:R-:W-:Y:S02]  /*69f0*/  HADD2.F32 R0, -RZ, R67.H1_H1 ;  /* 0x30000043ff007230 */ /* 0x000fe40000004100 */
[----:B------:R-:W-:Y:S01]  /*6a00*/  FFMA R14, R49, R3, R14 ;  /* 0x00000003310e7223 */ /* 0x000fe2000000000e */
[----:B------:R-:W-:Y:S01]  /*6a10*/  HADD2.F32 R3, -RZ, R72.H1_H1 ;  /* 0x30000048ff037230 */ /* 0x000fe20000004100 */
[----:B------:R-:W-:Y:S01]  /*6a20*/  F2FP.F16.F32.PACK_AB R55, R11, R6 ;  /* 0x000000060b37723e */ /* 0x000fe200000000ff */
[----:B------:R-:W-:Y:S01]  /*6a30*/  FMUL R31, R47, R31 ;  /* 0x0000001f2f1f7220 */ /* 0x000fe20000400000 */
[C---:B------:R-:W-:Y:S01]  /*6a40*/  FFMA R19, R49.reuse, R0, R19 ;  /* 0x0000000031137223 */ /* 0x040fe20000000013 */
[--C-:B------:R-:W-:Y:S02]  /*6a50*/  HADD2.F32 R0, -RZ, R73.reuse.H0_H0 ;  /* 0x20000049ff007230 */ /* 0x100fe40000004100 */
[C---:B------:R-:W-:Y:S01]  /*6a60*/  FFMA R16, R49.reuse, R2, R16 ;  /* 0x0000000231107223 */ /* 0x040fe20000000010 */
[----:B------:R1:W-:Y:S01]  /*6a70*/  STS.128 [R104], R52 ;  /* 0x0000003468007388 */ /* 0x0003e20000000c00 */
[C---:B------:R-:W-:Y:S01]  /*6a80*/  FFMA R17, R49.reuse, R3, R17 ;  /* 0x0000000331117223 */ /* 0x040fe20000000011 */
[----:B------:R-:W-:Y:S02]  /*6a90*/  HADD2.F32 R2, -RZ, R73.H1_H1 ;  /* 0x30000049ff027230 */ /* 0x000fe40000004100 */
[----:B------:R-:W-:Y:S01]  /*6aa0*/  FFMA R18, R49, R0, R18 ;  /* 0x0000000031127223 */ /* 0x000fe20000000012 */
[--C-:B------:R-:W-:Y:S01]  /*6ab0*/  HADD2.F32 R0, -RZ, R74.reuse.H0_H0 ;  /* 0x2000004aff007230 */ /* 0x100fe20000004100 */
[----:B------:R-:W-:Y:S01]  /*6ac0*/  F2FP.F16.F32.PACK_AB R8, R9, R8 ;  /* 0x000000080908723e */ /* 0x000fe200000000ff */
[--C-:B------:R-:W-:Y:S02]  /*6ad0*/  HADD2.F32 R3, -RZ, R75.reuse.H0_H0 ;  /* 0x2000004bff037230 */ /* 0x100fe40000004100 */
[C---:B------:R-:W-:Y:S01]  /*6ae0*/  FFMA R23, R49.reuse, R2, R23 ;  /* 0x0000000231177223 */ /* 0x040fe20000000017 */
[----:B------:R-:W-:Y:S02]  /*6af0*/  HADD2.F32 R2, -RZ, R74.H1_H1 ;  /* 0x3000004aff027230 */ /* 0x000fe40000004100 */
[----:B------:R-:W-:Y:S01]  /*6b00*/  FFMA R20, R49, R0, R20 ;  /* 0x0000000031147223 */ /* 0x000fe20000000014 */
[----:B------:R-:W-:Y:S01]  /*6b10*/  HADD2.F32 R0, -RZ, R75.H1_H1 ;  /* 0x3000004bff007230 */ /* 0x000fe20000004100 */
[----:B------:R-:W-:Y:S01]  /*6b20*/  F2FP.F16.F32.PACK_AB R9, R15, R10 ;  /* 0x0000000a0f09723e */ /* 0x000fe200000000ff */
[----:B------:R-:W-:Y:S02]  /*6b30*/  HADD2.F32 R4, -RZ, R83.H0_H0 ;  /* 0x20000053ff047230 */ /* 0x000fe40000004100 */
[C---:B------:R-:W-:Y:S01]  /*6b40*/  FFMA R21, R49.reuse, R2, R21 ;  /* 0x0000000231157223 */ /* 0x040fe20000000015 */
[C---:B------:R-:W-:Y:S01]  /*6b50*/  FFMA R22, R49.reuse, R3, R22 ;  /* 0x0000000331167223 */ /* 0x040fe20000000016 */
[----:B------:R-:W-:Y:S01]  /*6b60*/  FFMA R27, R49, R0, R27 ;  /* 0x00000000311b7223 */ /* 0x000fe2000000001b */
[--C-:B------:R-:W-:Y:S01]  /*6b70*/  HADD2.F32 R2, -RZ, R80.reuse.H0_H0 ;  /* 0x20000050ff027230 */ /* 0x100fe20000004100 */
[----:B------:R-:W-:Y:S01]  /*6b80*/  F2FP.F16.F32.PACK_AB R10, R13, R12 ;  /* 0x0000000c0d0a723e */ /* 0x000fe200000000ff */
[----:B------:R-:W-:Y:S01]  /*6b90*/  HADD2.F32 R0, -RZ, R80.H1_H1 ;  /* 0x30000050ff007230 */ /* 0x000fe20000004100 */
[----:B------:R-:W-:Y:S01]  /*6ba0*/  F2FP.F16.F32.PACK_AB R11, R19, R14 ;  /* 0x0000000e130b723e */ /* 0x000fe200000000ff */
[--C-:B------:R-:W-:Y:S02]  /*6bb0*/  HADD2.F32 R3, -RZ, R81.reuse.H0_H0 ;  /* 0x20000051ff037230 */ /* 0x100fe40000004100 */
[C---:B------:R-:W-:Y:S01]  /*6bc0*/  FFMA R24, R49.reuse, R2, R24 ;  /* 0x0000000231187223 */ /* 0x040fe20000000018 */
[--C-:B------:R-:W-:Y:S02]  /*6bd0*/  HADD2.F32 R2, -RZ, R82.reuse.H0_H0 ;  /* 0x20000052ff027230 */ /* 0x100fe40000004100 */
[C---:B------:R-:W-:Y:S01]  /*6be0*/  FFMA R25, R49.reuse, R0, R25 ;  /* 0x0000000031197223 */ /* 0x040fe20000000019 */
[----:B------:R1:W-:Y:S01]  /*6bf0*/  STS.128 [R103+0x10], R8 ;  /* 0x0000100867007388 */ /* 0x0003e20000000c00 */
[----:B------:R-:W-:Y:S02]  /*6c00*/  HADD2.F32 R0, -RZ, R81.H1_H1 ;  /* 0x30000051ff007230 */ /* 0x000fe40000004100 */
[----:B------:R-:W-:Y:S01]  /*6c10*/  FFMA R26, R49, R3, R26 ;  /* 0x00000003311a7223 */ /* 0x000fe2000000001a */
[----:B------:R-:W-:Y:S01]  /*6c20*/  HADD2.F32 R3, -RZ, R82.H1_H1 ;  /* 0x30000052ff037230 */ /* 0x000fe20000004100 */
[----:B------:R-:W-:Y:S01]  /*6c30*/  F2FP.F16.F32.PACK_AB R16, R17, R16 ;  /* 0x000000101110723e */ /* 0x000fe200000000ff */
[----:B------:R-:W-:Y:S01]  /*6c40*/  HADD2.F32 R5, -RZ, R83.H1_H1 ;  /* 0x30000053ff057230 */ /* 0x000fe20000004100 */
[----:B------:R-:W-:Y:S01]  /*6c50*/  F2FP.F16.F32.PACK_AB R17, R23, R18 ;  /* 0x000000121711723e */ /* 0x000fe200000000ff */
[----:B------:R-:W-:Y:S01]  /*6c60*/  FFMA R31, R49, R0, R31 ;  /* 0x00000000311f7223 */ /* 0x000fe2000000001f */
[----:B------:R-:W-:Y:S01]  /*6c70*/  FMUL R35, R47, R35 ;  /* 0x000000232f237220 */ /* 0x000fe20000400000 */
[----:B------:R-:W-:Y:S01]  /*6c80*/  F2FP.F16.F32.PACK_AB R18, R21, R20 ;  /* 0x000000141512723e */ /* 0x000fe200000000ff */
[----:B------:R-:W-:Y:S01]  /*6c90*/  FFMA R28, R49, R2, R28 ;  /* 0x00000002311c7223 */ /* 0x000fe2000000001c */
[----:B------:R-:W-:Y:S01]  /*6ca0*/  F2FP.F16.F32.PACK_AB R19, R27, R22 ;  /* 0x000000161b13723e */ /* 0x000fe200000000ff */
[C---:B------:R-:W-:Y:S01]  /*6cb0*/  FFMA R29, R49.reuse, R3, R29 ;  /* 0x00000003311d7223 */ /* 0x040fe2000000001d */
[C---:B------:R-:W-:Y:S01]  /*6cc0*/  FFMA R30, R49.reuse, R4, R30 ;  /* 0x00000004311e7223 */ /* 0x040fe2000000001e */
[----:B------:R-:W-:Y:S01]  /*6cd0*/  FFMA R35, R49, R5, R35 ;  /* 0x0000000531237223 */ /* 0x000fe20000000023 */
[----:B------:R-:W-:Y:S01]  /*6ce0*/  F2FP.F16.F32.PACK_AB R24, R25, R24 ;  /* 0x000000181918723e */ /* 0x000fe200000000ff */
[----:B------:R1:W-:Y:S01]  /*6cf0*/  STS.128 [R102+0x20], R16 ;  /* 0x0000201066007388 */ /* 0x0003e20000000c00 */
[----:B------:R-:W-:Y:S02]  /*6d00*/  F2FP.F16.F32.PACK_AB R25, R31, R26 ;  /* 0x0000001a1f19723e */ /* 0x000fe400000000ff */
[----:B------:R-:W-:Y:S02]  /*6d10*/  F2FP.F16.F32.PACK_AB R26, R29, R28 ;  /* 0x0000001c1d1a723e */ /* 0x000fe400000000ff */
[----:B------:R-:W-:Y:S05]  /*6d20*/  F2FP.F16.F32.PACK_AB R27, R35, R30 ;  /* 0x0000001e231b723e */ /* 0x000fea00000000ff */
[----:B------:R1:W-:Y:S01]  /*6d30*/  STS.128 [R110+0x30], R24 ;  /* 0x000030186e007388 */ /* 0x0003e20000000c00 */
[----:B------:R-:W-:Y:S01]  /*6d40*/  @!PT LDS RZ, [RZ] ;  /* 0x00000000fffff984 */ /* 0x000fe20000000800 */
[----:B------:R-:W-:Y:S01]  /*6d50*/  @!PT LDS RZ, [RZ] ;  /* 0x00000000fffff984 */ /* 0x000fe20000000800 */
[----:B------:R-:W-:Y:S01]  /*6d60*/  @!PT LDS RZ, [RZ] ;  /* 0x00000000fffff984 */ /* 0x000fe20000000800 */
[----:B------:R-:W-:Y:S01]  /*6d70*/  @!PT LDS RZ, [RZ] ;  /* 0x00000000fffff984 */ /* 0x000fe20000000800 */
[----:B------:R2:W-:Y:S07]  /*6d80*/  MEMBAR.ALL.CTA ;  /* 0x0000000000007992 */ /* 0x0005ee0000008000 */
[----:B--2---:R-:W2:Y:S02]  /*6d90*/  FENCE.VIEW.ASYNC.S ;  /* 0x00000000000073c6 */ /* 0x004ea40000000000 */
[----:B--2---:R-:W-:Y:S06]  /*6da0*/  BAR.SYNC.DEFER_BLOCKING 0x1, 0x80 ;  /* 0x0042000000007b1d */ /* 0x004fec0000010000 */
[----:B------:R-:W-:Y:S05]  /*6db0*/  @P0 BRA `(.L_x_121) ;  /* 0x0000000000280947 */ /* 0x000fea0003800000 */
[----:B------:R-:W-:Y:S02]  /*6dc0*/  UIADD3 UR4, UPT, UPT, UR48, 0x200, URZ ;  /* 0x0000020030047890 */ /* 0x000fe4000fffe0ff */
[----:B------:R-:W-:Y:S01]  /*6dd0*/  UIADD3 UR6, UP0, UPT, UR52, 0x680, URZ ;  /* 0x0000068034067890 */ /* 0x000fe2000ff1e0ff */
[----:B------:R-:W-:Y:S03]  /*6de0*/  UMOV UR43, UR36 ;  /* 0x00000024002b7c82 */ /* 0x000fe60008000000 */
[----:B------:R-:W-:Y:S01]  /*6df0*/  MOV R97, UR4 ;  /* 0x0000000400617c02 */ /* 0x000fe20008000f00 */
[----:B------:R-:W-:Y:S03]  /*6e00*/  UIADD3.X UR7, UPT, UPT, URZ, UR53, URZ, UP0, !UPT ;  /* 0x00000035ff077290 */ /* 0x000fe600087fe4ff */
[----:B------:R-:W-:Y:S11]  /*6e10*/  R2UR UR40, R97 ;  /* 0x00000000612872ca */ /* 0x000ff600000e0000 */
[----:B------:R-:W-:Y:S02]  /*6e20*/  @!UPT UIADD3 URZ, UPT, UPT, URZ, URZ, URZ ;  /* 0x000000fffffff290 */ /* 0x000fe4000fffe0ff */
[----:B------:R2:W-:Y:S01]  /*6e30*/  UTMASTG.3D [UR40], [UR6] ;  /* 0x00000028060073b5 */ /* 0x0005e20008010000 */
[----:B------:R0:W-:Y:S01]  /*6e40*/  UTMACMDFLUSH ;  /* 0x00000000000079b7 */ /* 0x0001e20000000000 */
[----:B--2---:R-:W-:Y:S04]  /*6e50*/  DEPBAR.LE SB0, 0x1 ;  /* 0x000080400000791a */ /* 0x004fe80000000000 */
.L_x_121:
[----:B------:R-:W-:Y:S05]  /*6e60*/  BSYNC.RECONVERGENT B0 ;  /* 0x0000000000007941 */ /* 0x000fea0003800200 */
.L_x_120:
[----:B------:R-:W-:Y:S01]  /*6e70*/  BAR.SYNC.DEFER_BLOCKING 0x1, 0x80 ;  /* 0x0042000000007b1d */ /* 0x000fe20000010000 */
[----:B------:R-:W-:Y:S01]  /*6e80*/  ISETP.NE.AND P1, PT, R111, RZ, PT ;  /* 0x000000ff6f00720c */ /* 0x000fe20003f25270 */
[----:B------:R-:W-:Y:S01]  /*6e90*/  UISETP.NE.AND UP0, UPT, UR49, URZ, UPT ;  /* 0x000000ff3100728c */ /* 0x000fe2000bf05270 */
[----:B------:R-:W-:Y:S11]  /*6ea0*/  LEA R2, R60, UR48, 0x3 ;  /* 0x000000303c027c11 */ /* 0x000ff6000f8e18ff */
[----:B------:R-:W-:Y:S01]  /*6eb0*/  @P1 SHF.L.U32 R3, R101, 0x1f, RZ ;  /* 0x0000001f65031819 */ /* 0x000fe200000006ff */
[----:B------:R-:W-:Y:S06]  /*6ec0*/  BRA.U !UP0, `(.L_x_122) ;  /* 0x0000000108247547 */ /* 0x000fec000b800000 */
[----:B------:R-:W-:Y:S01]  /*6ed0*/  IMAD.U32 R4, RZ, RZ, UR51 ;  /* 0x00000033ff047e24 */ /* 0x000fe2000f8e00ff */
[----:B------:R-:W-:Y:S01]  /*6ee0*/  MOV R0, UR37 ;  /* 0x0000002500007c02 */ /* 0x000fe20008000f00 */
[----:B------:R-:W-:Y:S03]  /*6ef0*/  UIADD3 UR51, UPT, UPT, UR51, 0x1, URZ ;  /* 0x0000000133337890 */ /* 0x000fe6000fffe0ff */
[----:B------:R-:W-:Y:S01]  /*6f00*/  @P1 LEA R4, R4, UR48, 0x3 ;  /* 0x0000003004041c11 */ /* 0x000fe2000f8e18ff */
[----:B------:R-:W-:Y:S04]  /*6f10*/  UISETP.NE.AND UP0, UPT, UR51, 0x4, UPT ;  /* 0x000000043300788c */ /* 0x000fe8000bf05270 */
[----:B------:R-:W-:Y:S01]  /*6f20*/  @P1 VIADD R4, R4, 0xa0 ;  /* 0x000000a004041836 */ /* 0x000fe20000000000 */
[----:B------:R-:W-:Y:S04]  /*6f30*/  USEL UR51, UR51, URZ, UP0 ;  /* 0x000000ff33337287 */ /* 0x000fe80008000000 */
[----:B------:R-:W-:Y:S04]  /*6f40*/  @P1 PRMT R0, R0, 0x654, R4 ;  /* 0x0000065400001816 */ /* 0x000fe80000000004 */
[----:B------:R2:W-:Y:S04]  /*6f50*/  @P1 SYNCS.ARRIVE.TRANS64.RED.A1T0 RZ, [R0+URZ], RZ ;  /* 0x000000ff00ff19a7 */ /* 0x0005e800081004ff */
.L_x_122:
[----:B------:R-:W4:Y:S01]  /*6f60*/  @P1 SYNCS.PHASECHK.TRANS64.TRYWAIT P0, [R2+URZ+0x80], R3 ;  /* 0x00008003020015a7 */ /* 0x000f2200080011ff */
[----:B------:R-:W-:Y:S01]  /*6f70*/  BSSY B1, `(.L_x_123) ;  /* 0x0000016000017945 */ /* 0x000fe20003800000 */
[----:B----4-:R-:W-:Y:S03]  /*6f80*/  @P1 SEL R61, RZ, 0x1, !P0 ;  /* 0x00000001ff3d1807 */ /* 0x010fe60004000000 */
[----:B------:R-:W-:Y:S05]  /*6f90*/  @!P1 BRA `(.L_x_124) ;  /* 0x00000000004c9947 */ /* 0x000fea0003800000 */
[----:B------:R-:W-:Y:S01]  /*6fa0*/  ISETP.NE.AND P0, PT, R61, RZ, PT ;  /* 0x000000ff3d00720c */ /* 0x000fe20003f05270 */
[----:B------:R-:W-:Y:S01]  /*6fb0*/  BSSY B0, `(.L_x_125) ;  /* 0x000000b000007945 */ /* 0x000fe20003800000 */
[----:B------:R-:W-:Y:S11]  /*6fc0*/  ISETP.NE.AND P1, PT, R62, RZ, PT ;  /* 0x000000ff3e00720c */ /* 0x000ff60003f25270 */
[----:B------:R-:W-:Y:S02]  /*6fd0*/  @!UPT UIADD3 URZ, UPT, UPT, URZ, URZ, URZ ;  /* 0x000000fffffff290 */ /* 0x000fe4000fffe0ff */
[C---:B------:R-:W-:Y:S01]  /*6fe0*/  @P1 IMAD R6, R60.reuse, 0x2000, R104 ;  /* 0x000020003c061824 */ /* 0x040fe200078e0268 */
[C---:B------:R-:W-:Y:S01]  /*6ff0*/  @P1 LEA R4, R60.reuse, R102, 0xd ;  /* 0x000000663c041211 */ /* 0x040fe200078e68ff */
[C---:B------:R-:W-:Y:S02]  /*7000*/  @P1 IMAD R5, R60.reuse, 0x2000, R103 ;  /* 0x000020003c051824 */ /* 0x040fe400078e0267 */
[----:B------:R-:W-:Y:S01]  /*7010*/  @P1 IMAD R3, R60, 0x2000, R110 ;  /* 0x000020003c031824 */ /* 0x000fe200078e026e */
[----:B------:R-:W-:Y:S06]  /*7020*/  @P0 BRA `(.L_x_126) ;  /* 0x00000000000c0947 */ /* 0x000fec0003800000 */
[----:B--2---:R-:W-:Y:S04]  /*7030*/  SHF.L.U32 R0, R101, 0x1f, RZ ;  /* 0x0000001f65007819 */ /* 0x004fe800000006ff */
[----:B------:R-:W2:Y:S02]  /*7040*/  SYNCS.PHASECHK.TRANS64.TRYWAIT P0, [R2+URZ+0x80], R0 ;  /* 0x00008000020075a7 */ /* 0x000ea400080011ff */
[----:B--2---:R-:W-:Y:S05]  /*7050*/  @!P0 BRA `(.L_x_127) ;  /* 0x0000003400108947 */ /* 0x004fea0003800000 */
.L_x_126:
[----:B------:R-:W-:Y:S05]  /*7060*/  BSYNC B0 ;  /* 0x0000000000007941 */ /* 0x000fea0003800000 */
.L_x_125:
[----:B------:R-:W-:Y:S02]  /*7070*/  ISETP.NE.AND P0, PT, R62, RZ, PT ;  /* 0x000000ff3e00720c */ /* 0x000fe40003f05270 */
[----:B------:R-:W-:Y:S11]  /*7080*/  IADD3 R60, PT, PT, R60, 0x1, RZ ;  /* 0x000000013c3c7810 */ /* 0x000ff60007ffe0ff */
[----:B------:R4:W1:Y:S04]  /*7090*/  @P0 LDS.128 R56, [R6] ;  /* 0x0000000006380984 */ /* 0x0008680000000c00 */
[----:B------:R4:W1:Y:S04]  /*70a0*/  @P0 LDS.128 R64, [R5+0x10] ;  /* 0x0000100005400984 */ /* 0x0008680000000c00 */
[----:B------:R4:W1:Y:S04]  /*70b0*/  @P0 LDS.128 R72, [R4+0x20] ;  /* 0x0000200004480984 */ /* 0x0008680000000c00 */
[----:B------:R4:W1:Y:S02]  /*70c0*/  @P0 LDS.128 R80, [R3+0x30] ;  /* 0x0000300003500984 */ /* 0x0008640000000c00 */
.L_x_124:
[----:B------:R-:W-:Y:S05]  /*70d0*/  BSYNC B1 ;  /* 0x0000000000017941 */ /* 0x000fea0003800000 */
.L_x_123:
[----:B--2---:R-:W-:Y:S05]  /*70e0*/  VIADD R0, R48, 0x20 ;  /* 0x0000002030007836 */ /* 0x004fea0000000000 */
[----:B------:R-:W-:Y:S04]  /*70f0*/  SHF.R.U32.HI R0, RZ, 0x15, R0 ;  /* 0x00000015ff007819 */ /* 0x000fe80000011600 */
[----:B------:R-:W-:Y:S11]  /*7100*/  LOP3.LUT P0, RZ, R0, 0x3, R96, 0x48, !PT ;  /* 0x0000000300ff7812 */ /* 0x000ff60007804860 */
[----:B------:R-:W-:Y:S02]  /*7110*/  @!UPT UIADD3 URZ, UPT, UPT, URZ, URZ, URZ ;  /* 0x000000fffffff290 */ /* 0x000fe4000fffe0ff */
[----:B------:R-:W-:Y:S05]  /*7120*/  @!P0 BRA `(.L_x_128) ;  /* 0x0000000000408947 */ /* 0x000fea0003800000 */
[----:B------:R-:W2:Y:S01]  /*7130*/  LDCU.64 UR8, c[0x4][0x70] ;  /* 0x01000e00ff0877ac */ /* 0x000ea20008000a00 */
[----:B----4-:R-:W-:Y:S01]  /*7140*/  MOV R3, 0x0 ;  /* 0x0000000000037802 */ /* 0x010fe20000000f00 */
[----:B------:R-:W-:Y:S02]  /*7150*/  HFMA2 R12, -RZ, RZ, 0, 5.9604644775390625e-08 ;  /* 0x00000001ff0c7431 */ /* 0x000fe400000001ff */
[----:B-1----:R-:W-:Y:S02]  /*7160*/  IMAD.MOV.U32 R8, RZ, RZ, 0x192 ;  /* 0x00000192ff087424 */ /* 0x002fe400078e00ff */
[----:B------:R-:W-:Y:S01]  /*7170*/  IMAD.MOV.U32 R13, RZ, RZ, RZ ;  /* 0x000000ffff0d7224 */ /* 0x000fe200078e00ff */
[----:B------:R-:W1:Y:S01]  /*7180*/  LDCU.64 UR6, c[0x4][0x78] ;  /* 0x01000f00ff0677ac */ /* 0x000e620008000a00 */
[----:B------:R-:W4:Y:S01]  /*7190*/  LDC.64 R2, c[0x4][R3] ;  /* 0x0100000003027b82 */ /* 0x000f220000000a00 */
[----:B------:R-:W5:Y:S01]  /*71a0*/  LDCU.64 UR4, c[0x4][0x10] ;  /* 0x01000200ff0477ac */ /* 0x000f620008000a00 */
[----:B--2---:R-:W-:Y:S01]  /*71b0*/  MOV R5, UR9 ;  /* 0x0000000900057c02 */ /* 0x004fe20008000f00 */
[----:B------:R-:W-:Y:S01]  /*71c0*/  IMAD.U32 R4, RZ, RZ, UR8 ;  /* 0x00000008ff047e24 */ /* 0x000fe2000f8e00ff */
[----:B-1----:R-:W-:Y:S01]  /*71d0*/  MOV R7, UR7 ;  /* 0x0000000700077c02 */ /* 0x002fe20008000f00 */
[----:B------:R-:W-:Y:S01]  /*71e0*/  IMAD.U32 R6, RZ, RZ, UR6 ;  /* 0x00000006ff067e24 */ /* 0x000fe2000f8e00ff */
[----:B-----5:R-:W-:Y:S01]  /*71f0*/  MOV R11, UR5 ;  /* 0x00000005000b7c02 */ /* 0x020fe20008000f00 */
[----:B------:R-:W-:Y:S02]  /*7200*/  IMAD.U32 R10, RZ, RZ, UR4 ;  /* 0x00000004ff0a7e24 */ /* 0x000fe4000f8e00ff */
[----:B------:R-:W-:Y:S07]  /*7210*/  LEPC R20, `(.L_x_128) ;  /* 0x000000001014794e */ /* 0x000fee0000000000 */
[----:B---34-:R-:W-:Y:S05]  /*7220*/  CALL.ABS.NOINC R2 ;  /* 0x0000000002007343 */ /* 0x018fea0003c00000 */
.L_x_128:
[----:B------:R-:W-:Y:S05]  /*7230*/  WARPSYNC.ALL ;  /* 0x0000000000007948 */ /* 0x000fea0003800000 */
[----:B------:R-:W-:Y:S01]  /*7240*/  R2UR UR4, R48 ;  /* 0x00000000300472ca */ /* 0x000fe200000e0000 */
[--C-:B-1--4-:R-:W-:Y:S01]  /*7250*/  HADD2.F32 R3, -RZ, R56.reuse.H0_H0 ;  /* 0x20000038ff037230 */ /* 0x112fe20000004100 */
[----:B------:R-:W-:Y:S01]  /*7260*/  ISETP.NE.AND P6, PT, R111, RZ, PT ;  /* 0x000000ff6f00720c */ /* 0x000fe20003fc5270 */
[--C-:B------:R-:W-:Y:S01]  /*7270*/  HADD2.F32 R51, -RZ, R57.reuse.H1_H1 ;  /* 0x30000039ff337230 */ /* 0x100fe20000004100 */
[----:B------:R-:W-:Y:S01]  /*7280*/  MOV R50, UR51 ;  /* 0x0000003300327c02 */ /* 0x000fe20008000f00 */
[----:B------:R-:W-:Y:S01]  /*7290*/  BSSY.RECONVERGENT B0, `(.L_x_129) ;  /* 0x000008c000007945 */ /* 0x000fe20003800200 */
[----:B------:R-:W-:Y:S02]  /*72a0*/  MOV R63, UR37 ;  /* 0x00000025003f7c02 */ /* 0x000fe40008000f00 */
[----:B------:R-:W-:Y:S05]  /*72b0*/  ISETP.NE.AND P0, PT, R106, RZ, PT ;  /* 0x000000ff6a00720c */ /* 0x000fea0003f05270 */
[----:B------:R-:W1:Y:S02]  /*72c0*/  LDTM.x32 R4, tmem[UR4+0x20] ;  /* 0x00002004000479ee */ /* 0x000e6400082c0000 */
[----:B------:R-:W-:Y:S04]  /*72d0*/  @P6 LEA R50, R50, UR48, 0x3 ;  /* 0x0000003032326c11 */ /* 0x000fe8000f8e18ff */
[----:B------:R-:W-:Y:S04]  /*72e0*/  @P6 IADD3 R50, PT, PT, R50, 0xa0, RZ ;  /* 0x000000a032326810 */ /* 0x000fe80007ffe0ff */
[----:B------:R-:W-:Y:S01]  /*72f0*/  @P6 PRMT R63, R63, 0x654, R50 ;  /* 0x000006543f3f6816 */ /* 0x000fe20000000032 */
[----:B------:R-:W-:Y:S02]  /*7300*/  HADD2.F32 R50, -RZ, R57.H0_H0 ;  /* 0x20000039ff327230 */ /* 0x000fe40000004100 */
[C---:B-1----:R-:W-:Y:S01]  /*7310*/  FMUL R0, R47.reuse, R4 ;  /* 0x000000042f007220 */ /* 0x042fe20000400000 */
[----:B------:R-:W-:Y:S02]  /*7320*/  HADD2.F32 R4, -RZ, R56.H1_H1 ;  /* 0x30000038ff047230 */ /* 0x000fe40000004100 */
[C---:B------:R-:W-:Y:S01]  /*7330*/  FMUL R2, R47.reuse, R5 ;  /* 0x000000052f027220 */ /* 0x040fe20000400000 */
[----:B------:R-:W-:Y:S01]  /*7340*/  FMUL R7, R47, R7 ;  /* 0x000000072f077220 */ /* 0x000fe20000400000 */
[----:B------:R-:W-:Y:S01]  /*7350*/  FFMA R0, R49, R3, R0 ;  /* 0x0000000331007223 */ /* 0x000fe20000000000 */
[----:B------:R-:W-:Y:S01]  /*7360*/  FMUL R3, R47, R6 ;  /* 0x000000062f037220 */ /* 0x000fe20000400000 */
[----:B------:R-:W-:Y:S01]  /*7370*/  FFMA R2, R49, R4, R2 ;  /* 0x0000000431027223 */ /* 0x000fe20000000002 */
[C---:B------:R-:W-:Y:S01]  /*7380*/  FMUL R4, R47.reuse, R8 ;  /* 0x000000082f047220 */ /* 0x040fe20000400000 */
[----:B------:R-:W-:Y:S01]  /*7390*/  FMUL R8, R47, R12 ;  /* 0x0000000c2f087220 */ /* 0x000fe20000400000 */
[----:B------:R-:W-:Y:S01]  /*73a0*/  FFMA R3, R49, R50, R3 ;  /* 0x0000003231037223 */ /* 0x000fe20000000003 */
[C---:B------:R-:W-:Y:S01]  /*73b0*/  FMUL R12, R47.reuse, R16 ;  /* 0x000000102f0c7220 */ /* 0x040fe20000400000 */
[C---:B------:R-:W-:Y:S01]  /*73c0*/  FMUL R16, R47.reuse, R20 ;  /* 0x000000142f107220 */ /* 0x040fe20000400000 */
[C---:B------:R-:W-:Y:S01]  /*73d0*/  FMUL R20, R47.reuse, R24 ;  /* 0x000000182f147220 */ /* 0x040fe20000400000 */
[C---:B------:R-:W-:Y:S01]  /*73e0*/  FMUL R24, R47.reuse, R28 ;  /* 0x0000001c2f187220 */ /* 0x040fe20000400000 */
[C---:B------:R-:W-:Y:S01]  /*73f0*/  FMUL R28, R47.reuse, R32 ;  /* 0x000000202f1c7220 */ /* 0x040fe20000400000 */
[--C-:B------:R-:W-:Y:S01]  /*7400*/  HADD2.F32 R32, -RZ, R58.reuse.H0_H0 ;  /* 0x2000003aff207230 */ /* 0x100fe20000004100 */
[----:B------:R-:W-:Y:S01]  /*7410*/  F2FP.F16.F32.PACK_AB R52, R2, R0 ;  /* 0x000000000234723e */ /* 0x000fe200000000ff */
[----:B------:R-:W-:Y:S02]  /*7420*/  HADD2.F32 R0, -RZ, R58.H1_H1 ;  /* 0x3000003aff007230 */ /* 0x000fe40000004100 */
[----:B------:R-:W-:Y:S01]  /*7430*/  FMUL R5, R47, R9 ;  /* 0x000000092f057220 */ /* 0x000fe20000400000 */
[--C-:B------:R-:W-:Y:S02]  /*7440*/  HADD2.F32 R2, -RZ, R59.reuse.H0_H0 ;  /* 0x2000003bff027230 */ /* 0x100fe40000004100 */
[C---:B------:R-:W-:Y:S01]  /*7450*/  FFMA R7, R49.reuse, R51, R7 ;  /* 0x0000003331077223 */ /* 0x040fe20000000007 */
[C---:B------:R-:W-:Y:S01]  /*7460*/  FFMA R4, R49.reuse, R32, R4 ;  /* 0x0000002031047223 */ /* 0x040fe20000000004 */
[----:B------:R-:W-:Y:S02]  /*7470*/  HADD2.F32 R32, -RZ, R59.H1_H1 ;  /* 0x3000003bff207230 */ /* 0x000fe40000004100 */
[----:B------:R-:W-:Y:S01]  /*7480*/  FFMA R5, R49, R0, R5 ;  /* 0x0000000031057223 */ /* 0x000fe20000000005 */
[--C-:B------:R-:W-:Y:S01]  /*7490*/  HADD2.F32 R0, -RZ, R64.reuse.H0_H0 ;  /* 0x20000040ff007230 */ /* 0x100fe20000004100 */
[----:B------:R-:W-:Y:S01]  /*74a0*/  F2FP.F16.F32.PACK_AB R53, R7, R3 ;  /* 0x000000030735723e */ /* 0x000fe200000000ff */
[----:B------:R-:W-:Y:S01]  /*74b0*/  FMUL R6, R47, R10 ;  /* 0x0000000a2f067220 */ /* 0x000fe20000400000 */
[--C-:B------:R-:W-:Y:S01]  /*74c0*/  HADD2.F32 R3, -RZ, R65.reuse.H0_H0 ;  /* 0x20000041ff037230 */ /* 0x100fe20000004100 */
[----:B------:R-:W-:Y:S01]  /*74d0*/  F2FP.F16.F32.PACK_AB R54, R5, R4 ;  /* 0x000000040536723e */ /* 0x000fe200000000ff */
[----:B------:R-:W-:Y:S01]  /*74e0*/  FMUL R11, R47, R11 ;  /* 0x0000000b2f0b7220 */ /* 0x000fe20000400000 */
[----:B------:R-:W-:Y:S01]  /*74f0*/  FFMA R6, R49, R2, R6 ;  /* 0x0000000231067223 */ /* 0x000fe20000000006 */
[----:B------:R-:W-:Y:S02]  /*7500*/  HADD2.F32 R2, -RZ, R64.H1_H1 ;  /* 0x30000040ff027230 */ /* 0x000fe40000004100 */
[----:B------:R-:W-:Y:S01]  /*7510*/  FMUL R9, R47, R13 ;  /* 0x0000000d2f097220 */ /* 0x000fe20000400000 */
[C---:B------:R-:W-:Y:S01]  /*7520*/  FFMA R11, R49.reuse, R32, R11 ;  /* 0x00000020310b7223 */ /* 0x040fe2000000000b */
[----:B------:R-:W-:Y:S01]  /*7530*/  FFMA R8, R49, R0, R8 ;  /* 0x0000000031087223 */ /* 0x000fe20000000008 */
[C---:B------:R-:W-:Y:S01]  /*7540*/  FMUL R10, R47.reuse, R14 ;  /* 0x0000000e2f0a7220 */ /* 0x040fe20000400000 */
[----:B------:R-:W-:Y:S02]  /*7550*/  HADD2.F32 R0, -RZ, R65.H1_H1 ;  /* 0x30000041ff007230 */ /* 0x000fe40000004100 */
[----:B------:R-:W-:Y:S01]  /*7560*/  FMUL R15, R47, R15 ;  /* 0x0000000f2f0f7220 */ /* 0x000fe20000400000 */
[C---:B------:R-:W-:Y:S01]  /*7570*/  FFMA R9, R49.reuse, R2, R9 ;  /* 0x0000000231097223 */ /* 0x040fe20000000009 */
[C---:B------:R-:W-:Y:S01]  /*7580*/  FFMA R10, R49.reuse, R3, R10 ;  /* 0x00000003310a7223 */ /* 0x040fe2000000000a */
[--C-:B------:R-:W-:Y:S02]  /*7590*/  HADD2.F32 R2, -RZ, R66.reuse.H0_H0 ;  /* 0x20000042ff027230 */ /* 0x100fe40000004100 */
[----:B------:R-:W-:Y:S01]  /*75a0*/  FFMA R15, R49, R0, R15 ;  /* 0x00000000310f7223 */ /* 0x000fe2000000000f */
[----:B------:R-:W-:Y:S02]  /*75b0*/  HADD2.F32 R3, -RZ, R66.H1_H1 ;  /* 0x30000042ff037230 */ /* 0x000fe40000004100 */
[C---:B------:R-:W-:Y:S01]  /*75c0*/  FMUL R13, R47.reuse, R17 ;  /* 0x000000112f0d7220 */ /* 0x040fe20000400000 */
[--C-:B------:R-:W-:Y:S02]  /*75d0*/  HADD2.F32 R0, -RZ, R67.reuse.H0_H0 ;  /* 0x20000043ff007230 */ /* 0x100fe40000004100 */
[----:B------:R-:W-:Y:S01]  /*75e0*/  FMUL R14, R47, R18 ;  /* 0x000000122f0e7220 */ /* 0x000fe20000400000 */
[C---:B------:R-:W-:Y:S01]  /*75f0*/  FFMA R12, R49.reuse, R2, R12 ;  /* 0x00000002310c7223 */ /* 0x040fe2000000000c */
[C---:B------:R-:W-:Y:S01]  /*7600*/  FFMA R13, R49.reuse, R3, R13 ;  /* 0x00000003310d7223 */ /* 0x040fe2000000000d */
[----:B------:R-:W-:Y:S02]  /*7610*/  HADD2.F32 R2, -RZ, R67.H1_H1 ;  /* 0x30000043ff027230 */ /* 0x000fe40000004100 */
[----:B------:R-:W-:Y:S01]  /*7620*/  FFMA R14, R49, R0, R14 ;  /* 0x00000000310e7223 */ /* 0x000fe2000000000e */
[C---:B------:R-:W-:Y:S01]  /*7630*/  FMUL R19, R47.reuse, R19 ;  /* 0x000000132f137220 */ /* 0x040fe20000400000 */
[--C-:B------:R-:W-:Y:S02]  /*7640*/  HADD2.F32 R0, -RZ, R72.reuse.H0_H0 ;  /* 0x20000048ff007230 */ /* 0x100fe40000004100 */
[----:B------:R-:W-:Y:S01]  /*7650*/  FMUL R17, R47, R21 ;  /* 0x000000152f117220 */ /* 0x000fe20000400000 */
[--C-:B------:R-:W-:Y:S02]  /*7660*/  HADD2.F32 R3, -RZ, R73.reuse.H0_H0 ;  /* 0x20000049ff037230 */ /* 0x100fe40000004100 */
[C---:B------:R-:W-:Y:S01]  /*7670*/  FFMA R19, R49.reuse, R2, R19 ;  /* 0x0000000231137223 */ /* 0x040fe20000000013 */
[----:B------:R-:W-:Y:S02]  /*7680*/  HADD2.F32 R2, -RZ, R72.H1_H1 ;  /* 0x30000048ff027230 */ /* 0x000fe40000004100 */
        /* <DEDUP_REMOVED lines=9> */
[----:B------:R-:W-:Y:S01]  /*7720*/  FMUL R21, R47, R25 ;  /* 0x000000192f157220 */ /* 0x000fe20000400000 */
[----:B------:R-:W-:Y:S01]  /*7730*/  F2FP.F16.F32.PACK_AB R55, R11, R6 ;  /* 0x000000060b37723e */ /* 0x000fe200000000ff */
[--C-:B------:R-:W-:Y:S02]  /*7740*/  HADD2.F32 R3, -RZ, R75.reuse.H0_H0 ;  /* 0x2000004bff037230 */ /* 0x100fe40000004100 */
[----:B------:R-:W-:Y:S01]  /*7750*/  FMUL R22, R47, R26 ;  /* 0x0000001a2f167220 */ /* 0x000fe20000400000 */
[C---:B------:R-:W-:Y:S01]  /*7760*/  FFMA R20, R49.reuse, R2, R20 ;  /* 0x0000000231147223 */ /* 0x040fe20000000014 */
[C---:B------:R-:W-:Y:S01]  /*7770*/  FFMA R21, R49.reuse, R0, R21 ;  /* 0x0000000031157223 */ /* 0x040fe20000000015 */
[----:B------:R1:W-:Y:S01]  /*7780*/  STS.128 [R104+0x2000], R52 ;  /* 0x0020003468007388 */ /* 0x0003e20000000c00 */
[----:B------:R-:W-:Y:S02]  /*7790*/  HADD2.F32 R0, -RZ, R75.H1_H1 ;  /* 0x3000004bff007230 */ /* 0x000fe40000004100 */
[----:B------:R-:W-:Y:S01]  /*77a0*/  FFMA R22, R49, R3, R22 ;  /* 0x0000000331167223 */ /* 0x000fe20000000016 */
[----:B------:R-:W-:Y:S01]  /*77b0*/  FMUL R27, R47, R27 ;  /* 0x0000001b2f1b7220 */ /* 0x000fe20000400000 */
[--C-:B------:R-:W-:Y:S01]  /*77c0*/  HADD2.F32 R2, -RZ, R80.reuse.H0_H0 ;  /* 0x20000050ff027230 */ /* 0x100fe20000004100 */
[----:B------:R-:W-:Y:S01]  /*77d0*/  F2FP.F16.F32.PACK_AB R8, R9, R8 ;  /* 0x000000080908723e */ /* 0x000fe200000000ff */
[----:B------:R-:W-:Y:S01]  /*77e0*/  HADD2.F32 R3, -RZ, R80.H1_H1 ;  /* 0x30000050ff037230 */ /* 0x000fe20000004100 */
[----:B------:R-:W-:Y:S01]  /*77f0*/  F2FP.F16.F32.PACK_AB R9, R15, R10 ;  /* 0x0000000a0f09723e */ /* 0x000fe200000000ff */
[----:B------:R-:W-:Y:S01]  /*7800*/  FMUL R25, R47, R29 ;  /* 0x0000001d2f197220 */ /* 0x000fe20000400000 */
[--C-:B------:R-:W-:Y:S01]  /*7810*/  HADD2.F32 R4, -RZ, R81.reuse.H0_H0 ;  /* 0x20000051ff047230 */ /* 0x100fe20000004100 */
[----:B------:R-:W-:Y:S01]  /*7820*/  F2FP.F16.F32.PACK_AB R10, R13, R12 ;  /* 0x0000000c0d0a723e */ /* 0x000fe200000000ff */
[----:B------:R-:W-:Y:S01]  /*7830*/  FMUL R26, R47, R30 ;  /* 0x0000001e2f1a7220 */ /* 0x000fe20000400000 */
[----:B------:R-:W-:Y:S01]  /*7840*/  F2FP.F16.F32.PACK_AB R11, R19, R14 ;  /* 0x0000000e130b723e */ /* 0x000fe200000000ff */
[C---:B------:R-:W-:Y:S01]  /*7850*/  FFMA R27, R49.reuse, R0, R27 ;  /* 0x00000000311b7223 */ /* 0x040fe2000000001b */
[C---:B------:R-:W-:Y:S01]  /*7860*/  FFMA R24, R49.reuse, R2, R24 ;  /* 0x0000000231187223 */ /* 0x040fe20000000018 */
[----:B------:R-:W-:Y:S02]  /*7870*/  HADD2.F32 R0, -RZ, R81.H1_H1 ;  /* 0x30000051ff007230 */ /* 0x000fe40000004100 */
[----:B------:R-:W-:Y:S01]  /*7880*/  FFMA R25, R49, R3, R25 ;  /* 0x0000000331197223 */ /* 0x000fe20000000019 */
[----:B------:R1:W-:Y:S01]  /*7890*/  STS.128 [R103+0x2010], R8 ;  /* 0x0020100867007388 */ /* 0x0003e20000000c00 */
[----:B------:R-:W-:Y:S01]  /*78a0*/  FMUL R31, R47, R31 ;  /* 0x0000001f2f1f7220 */ /* 0x000fe20000400000 */
[--C-:B------:R-:W-:Y:S02]  /*78b0*/  HADD2.F32 R2, -RZ, R82.reuse.H0_H0 ;  /* 0x20000052ff027230 */ /* 0x100fe40000004100 */
[----:B------:R-:W-:Y:S01]  /*78c0*/  FFMA R26, R49, R4, R26 ;  /* 0x00000004311a7223 */ /* 0x000fe2000000001a */
[----:B------:R-:W-:Y:S02]  /*78d0*/  HADD2.F32 R3, -RZ, R82.H1_H1 ;  /* 0x30000052ff037230 */ /* 0x000fe40000004100 */
[----:B------:R-:W-:Y:S01]  /*78e0*/  FMUL R29, R47, R33 ;  /* 0x000000212f1d7220 */ /* 0x000fe20000400000 */
[--C-:B------:R-:W-:Y:S01]  /*78f0*/  HADD2.F32 R4, -RZ, R83.reuse.H0_H0 ;  /* 0x20000053ff047230 */ /* 0x100fe20000004100 */
[----:B------:R-:W-:Y:S01]  /*7900*/  F2FP.F16.F32.PACK_AB R16, R17, R16 ;  /* 0x000000101110723e */ /* 0x000fe200000000ff */
[----:B------:R-:W-:Y:S01]  /*7910*/  FMUL R30, R47, R34 ;  /* 0x000000222f1e7220 */ /* 0x000fe20000400000 */
        /* <DEDUP_REMOVED lines=14> */
[----:B------:R-:W-:Y:S02]  /*7a00*/  F2FP.F16.F32.PACK_AB R27, R35, R30 ;  /* 0x0000001e231b723e */ /* 0x000fe400000000ff */
[----:B------:R-:W-:Y:S02]  /*7a10*/  LEA R0, R60, UR48, 0x3 ;  /* 0x000000303c007c11 */ /* 0x000fe4000f8e18ff */
[----:B------:R-:W-:Y:S01]  /*7a20*/  @P6 SHF.L.U32 R2, R101, 0x1f, RZ ;  /* 0x0000001f65026819 */ /* 0x000fe200000006ff */
        /* <DEDUP_REMOVED lines=9> */
[----:B------:R-:W-:Y:S02]  /*7ac0*/  UIADD3 UR8, UP0, UPT, UR52, 0x680, URZ ;  /* 0x0000068034087890 */ /* 0x000fe4000ff1e0ff */
[----:B------:R-:W-:Y:S02]  /*7ad0*/  UIADD3 UR5, UPT, UPT, UR41, 0x20, URZ ;  /* 0x0000002029057890 */ /* 0x000fe4000fffe0ff */
[----:B------:R-:W-:Y:S02]  /*7ae0*/  UIADD3 UR4, UPT, UPT, UR48, 0x2200, URZ ;  /* 0x0000220030047890 */ /* 0x000fe4000fffe0ff */
[----:B------:R-:W-:Y:S01]  /*7af0*/  UIADD3.X UR9, UPT, UPT, URZ, UR53, URZ, UP0, !UPT ;  /* 0x00000035ff097290 */ /* 0x000fe200087fe4ff */
[----:B------:R-:W-:Y:S01]  /*7b00*/  UMOV UR6, UR42 ;  /* 0x0000002a00067c82 */ /* 0x000fe20008000000 */
[----:B------:R-:W-:Y:S07]  /*7b10*/  UMOV UR7, UR36 ;  /* 0x0000002400077c82 */ /* 0x000fee0008000000 */
[----:B------:R2:W-:Y:S01]  /*7b20*/  UTMASTG.3D [UR4], [UR8] ;  /* 0x00000004080073b5 */ /* 0x0005e20008010000 */
[----:B------:R0:W-:Y:S01]  /*7b30*/  UTMACMDFLUSH ;  /* 0x00000000000079b7 */ /* 0x0001e20000000000 */
[----:B--2---:R-:W-:Y:S04]  /*7b40*/  DEPBAR.LE SB0, 0x1 ;  /* 0x000080400000791a */ /* 0x004fe80000000000 */
.L_x_130:
[----:B------:R-:W-:Y:S05]  /*7b50*/  BSYNC.RECONVERGENT B0 ;  /* 0x0000000000007941 */ /* 0x000fea0003800200 */
.L_x_129:
[----:B------:R-:W-:Y:S01]  /*7b60*/  BAR.SYNC.DEFER_BLOCKING 0x1, 0x80 ;  /* 0x0042000000007b1d */ /* 0x000fe20000010000 */
[----:B------:R-:W-:Y:S04]  /*7b70*/  UIADD3 UR40, UPT, UPT, UR51, 0x1, URZ ;  /* 0x0000000133287890 */ /* 0x000fe8000fffe0ff */
[----:B------:R-:W-:Y:S04]  /*7b80*/  UISETP.NE.AND UP0, UPT, UR40, 0x4, UPT ;  /* 0x000000042800788c */ /* 0x000fe8000bf05270 */
[----:B------:R-:W-:Y:S01]  /*7b90*/  USEL UR40, UR40, URZ, UP0 ;  /* 0x000000ff28287287 */ /* 0x000fe20008000000 */
[----:B------:R2:W-:Y:S01]  /*7ba0*/  @P6 SYNCS.ARRIVE.TRANS64.RED.A1T0 RZ, [R63+URZ], RZ ;  /* 0x000000ff3fff69a7 */ /* 0x0005e200081004ff */
[----:B------:R-:W-:Y:S01]  /*7bb0*/  BSSY B1, `(.L_x_131) ;  /* 0x0000017000017945 */ /* 0x000fe20003800000 */
[----:B------:R-:W4:Y:S02]  /*7bc0*/  @P6 SYNCS.PHASECHK.TRANS64.TRYWAIT P0, [R0+URZ+0x80], R2 ;  /* 0x00008002000065a7 */ /* 0x000f2400080011ff */
[----:B----4-:R-:W-:Y:S01]  /*7bd0*/  @P6 SEL R61, RZ, 0x1, !P0 ;  /* 0x00000001ff3d6807 */ /* 0x010fe20004000000 */
[----:B--2---:R-:W-:Y:S06]  /*7be0*/  @!P6 BRA `(.L_x_132) ;  /* 0x00000000004ce947 */ /* 0x004fec0003800000 */
        /* <DEDUP_REMOVED lines=9> */
[----:B------:R-:W-:Y:S04]  /*7c80*/  SHF.L.U32 R6, R101, 0x1f, RZ ;  /* 0x0000001f65067819 */ /* 0x000fe800000006ff */
[----:B------:R-:W2:Y:S02]  /*7c90*/  SYNCS.PHASECHK.TRANS64.TRYWAIT P0, [R0+URZ+0x80], R6 ;  /* 0x00008006000075a7 */ /* 0x000ea400080011ff */
[----:B--2---:R-:W-:Y:S05]  /*7ca0*/  @!P0 BRA `(.L_x_135) ;  /* 0x0000002800108947 */ /* 0x004fea0003800000 */
.L_x_134:
[----:B------:R-:W-:Y:S05]  /*7cb0*/  BSYNC B0 ;  /* 0x0000000000007941 */ /* 0x000fea0003800000 */
.L_x_133:
[----:B------:R-:W-:Y:S02]  /*7cc0*/  ISETP.NE.AND P0, PT, R62, RZ, PT ;  /* 0x000000ff3e00720c */ /* 0x000fe40003f05270 */
[----:B------:R-:W-:Y:S11]  /*7cd0*/  IADD3 R60, PT, PT, R60, 0x1, RZ ;  /* 0x000000013c3c7810 */ /* 0x000ff60007ffe0ff */
[----:B------:R4:W1:Y:S04]  /*7ce0*/  @P0 LDS.128 R56, [R5] ;  /* 0x0000000005380984 */ /* 0x0008680000000c00 */
[----:B------:R4:W1:Y:S04]  /*7cf0*/  @P0 LDS.128 R64, [R4+0x10] ;  /* 0x0000100004400984 */ /* 0x0008680000000c00 */
[----:B------:R4:W1:Y:S04]  /*7d00*/  @P0 LDS.128 R72, [R3+0x20] ;  /* 0x0000200003480984 */ /* 0x0008680000000c00 */
[----:B------:R4:W1:Y:S02]  /*7d10*/  @P0 LDS.128 R80, [R2+0x30] ;  /* 0x0000300002500984 */ /* 0x0008640000000c00 */
.L_x_132:
[----:B------:R-:W-:Y:S05]  /*7d20*/  BSYNC B1 ;  /* 0x0000000000017941 */ /* 0x000fea0003800000 */
.L_x_131:
        /* <DEDUP_REMOVED lines=21> */
.L_x_136:
        /* <DEDUP_REMOVED lines=146> */
.L_x_138:
[----:B------:R-:W-:Y:S05]  /*87a0*/  BSYNC.RECONVERGENT B0 ;  /* 0x0000000000007941 */ /* 0x000fea0003800200 */
.L_x_137:
        /* <DEDUP_REMOVED lines=21> */
.L_x_142:
[----:B------:R-:W-:Y:S05]  /*8900*/  BSYNC B0 ;  /* 0x0000000000007941 */ /* 0x000fea0003800000 */
.L_x_141:
[----:B------:R-:W-:Y:S11]  /*8910*/  ISETP.NE.AND P0, PT, R62, RZ, PT ;  /* 0x000000ff3e00720c */ /* 0x000ff60003f05270 */
[----:B------:R-:W-:Y:S02]  /*8920*/  @!UPT UIADD3 URZ, UPT, UPT, URZ, URZ, URZ ;  /* 0x000000fffffff290 */ /* 0x000fe4000fffe0ff */
[----:B------:R4:W1:Y:S04]  /*8930*/  @P0 LDS.128 R56, [R4] ;  /* 0x0000000004380984 */ /* 0x0008680000000c00 */
[----:B------:R4:W1:Y:S04]  /*8940*/  @P0 LDS.128 R64, [R3+0x10] ;  /* 0x0000100003400984 */ /* 0x0008680000000c00 */
[----:B------:R4:W1:Y:S04]  /*8950*/  @P0 LDS.128 R72, [R2+0x20] ;  /* 0x0000200002480984 */ /* 0x0008680000000c00 */
[----:B------:R4:W1:Y:S02]  /*8960*/  @P0 LDS.128 R80, [R60+0x30] ;  /* 0x000030003c500984 */ /* 0x0008640000000c00 */
.L_x_140:
[----:B------:R-:W-:Y:S05]  /*8970*/  BSYNC B1 ;  /* 0x0000000000017941 */ /* 0x000fea0003800000 */
.L_x_139:
        /* <DEDUP_REMOVED lines=21> */
.L_x_144:
[----:B------:R-:W-:Y:S01]  /*8ad0*/  ISETP.NE.AND P0, PT, R106, RZ, PT ;  /* 0x000000ff6a00720c */ /* 0x000fe20003f05270 */
[----:B------:R-:W-:Y:S05]  /*8ae0*/  WARPSYNC.ALL ;  /* 0x0000000000007948 */ /* 0x000fea0003800000 */
[----:B------:R-:W-:Y:S01]  /*8af0*/  R2UR UR4, R48 ;  /* 0x00000000300472ca */ /* 0x000fe200000e0000 */
[--C-:B-1----:R-:W-:Y:S01]  /*8b00*/  HADD2.F32 R48, -RZ, R56.reuse.H0_H0 ;  /* 0x20000038ff307230 */ /* 0x102fe20000004100 */
[----:B------:R-:W-:Y:S01]  /*8b10*/  IADD3 R112, PT, PT, R112, 0x110, RZ ;  /* 0x0000011070707810 */ /* 0x000fe20007ffe0ff */
[----:B------:R-:W-:Y:S01]  /*8b20*/  HADD2.F32 R50, -RZ, R56.H1_H1 ;  /* 0x30000038ff327230 */ /* 0x000fe20000004100 */
[----:B------:R-:W-:Y:S01]  /*8b30*/  BSSY.RECONVERGENT B0, `(.L_x_145) ;  /* 0x0000088000007945 */ /* 0x000fe20003800200 */
[--C-:B------:R-:W-:Y:S01]  /*8b40*/  HADD2.F32 R51, -RZ, R57.reuse.H0_H0 ;  /* 0x20000039ff337230 */ /* 0x100fe20000004100 */
[----:B------:R-:W-:Y:S01]  /*8b50*/  LOP3.LUT R112, R112, 0xfefffff8, RZ, 0xc0, !PT ;  /* 0xfefffff870707812 */ /* 0x000fe200078ec0ff */
[----:B------:R-:W-:Y:S02]  /*8b60*/  HADD2.F32 R52, -RZ, R57.H1_H1 ;  /* 0x30000039ff347230 */ /* 0x000fe40000004100 */
[--C-:B------:R-:W-:Y:S02]  /*8b70*/  HADD2.F32 R53, -RZ, R58.reuse.H0_H0 ;  /* 0x2000003aff357230 */ /* 0x100fe40000004100 */
[----:B------:R-:W-:Y:S02]  /*8b80*/  HADD2.F32 R54, -RZ, R58.H1_H1 ;  /* 0x3000003aff367230 */ /* 0x000fe40000004100 */
[----:B----4-:R-:W1:Y:S01]  /*8b90*/  LDTM.x32 R4, tmem[UR4+0x60] ;  /* 0x00006004000479ee */ /* 0x010e6200082c0000 */
[----:B------:R-:W-:Y:S01]  /*8ba0*/  NOP ;  /* 0x0000000000007918 */ /* 0x000fe20000000000 */
[----:B-1----:R1:W-:Y:S01]  /*8bb0*/  SYNCS.ARRIVE.TRANS64.RED.A1T0 RZ, [R112+URZ], RZ ;  /* 0x000000ff70ff79a7 */ /* 0x0023e200081004ff */
[--C-:B------:R-:W-:Y:S02]  /*8bc0*/  HADD2.F32 R55, -RZ, R59.reuse.H0_H0 ;  /* 0x2000003bff377230 */ /* 0x100fe40000004100 */
[----:B------:R-:W-:Y:S02]  /*8bd0*/  HADD2.F32 R56, -RZ, R59.H1_H1 ;  /* 0x3000003bff387230 */ /* 0x000fe40000004100 */
        /* <DEDUP_REMOVED lines=9> */
[C---:B------:R-:W-:Y:S01]  /*8c70*/  FMUL R4, R47.reuse, R4 ;  /* 0x000000042f047220 */ /* 0x040fe20000400000 */
[C---:B------:R-:W-:Y:S01]  /*8c80*/  FMUL R5, R47.reuse, R5 ;  /* 0x000000052f057220 */ /* 0x040fe20000400000 */
[C---:B------:R-:W-:Y:S01]  /*8c90*/  FMUL R6, R47.reuse, R6 ;  /* 0x000000062f067220 */ /* 0x040fe20000400000 */
[----:B------:R-:W-:Y:S01]  /*8ca0*/  FMUL R7, R47, R7 ;  /* 0x000000072f077220 */ /* 0x000fe20000400000 */
[C---:B------:R-:W-:Y:S01]  /*8cb0*/  FFMA R4, R49.reuse, R48, R4 ;  /* 0x0000003031047223 */ /* 0x040fe20000000004 */
[C---:B------:R-:W-:Y:S01]  /*8cc0*/  FFMA R5, R49.reuse, R50, R5 ;  /* 0x0000003231057223 */ /* 0x040fe20000000005 */
[C---:B------:R-:W-:Y:S01]  /*8cd0*/  FFMA R6, R49.reuse, R51, R6 ;  /* 0x0000003331067223 */ /* 0x040fe20000000006 */
[----:B------:R-:W-:Y:S01]  /*8ce0*/  FFMA R7, R49, R52, R7 ;  /* 0x0000003431077223 */ /* 0x000fe20000000007 */
[C---:B------:R-:W-:Y:S01]  /*8cf0*/  FMUL R8, R47.reuse, R8 ;  /* 0x000000082f087220 */ /* 0x040fe20000400000 */
[----:B------:R-:W-:Y:S01]  /*8d00*/  FMUL R9, R47, R9 ;  /* 0x000000092f097220 */ /* 0x000fe20000400000 */
[----:B------:R-:W-:Y:S01]  /*8d10*/  F2FP.F16.F32.PACK_AB R4, R5, R4 ;  /* 0x000000040504723e */ /* 0x000fe200000000ff */
[----:B------:R-:W-:Y:S01]  /*8d20*/  FMUL R10, R47, R10 ;  /* 0x0000000a2f0a7220 */ /* 0x000fe20000400000 */
[----:B------:R-:W-:Y:S01]  /*8d30*/  F2FP.F16.F32.PACK_AB R5, R7, R6 ;  /* 0x000000060705723e */ /* 0x000fe200000000ff */
[C---:B------:R-:W-:Y:S01]  /*8d40*/  FFMA R8, R49.reuse, R53, R8 ;  /* 0x0000003531087223 */ /* 0x040fe20000000008 */
[C---:B------:R-:W-:Y:S01]  /*8d50*/  FFMA R9, R49.reuse, R54, R9 ;  /* 0x0000003631097223 */ /* 0x040fe20000000009 */
[----:B------:R-:W-:Y:S01]  /*8d60*/  FFMA R10, R49, R55, R10 ;  /* 0x00000037310a7223 */ /* 0x000fe2000000000a */
[C---:B------:R-:W-:Y:S01]  /*8d70*/  FMUL R11, R47.reuse, R11 ;  /* 0x0000000b2f0b7220 */ /* 0x040fe20000400000 */
[C---:B------:R-:W-:Y:S01]  /*8d80*/  FMUL R0, R47.reuse, R12 ;  /* 0x0000000c2f007220 */ /* 0x040fe20000400000 */
[----:B------:R-:W-:Y:S01]  /*8d90*/  FMUL R2, R47, R13 ;  /* 0x0000000d2f027220 */ /* 0x000fe20000400000 */
[----:B------:R-:W-:Y:S01]  /*8da0*/  F2FP.F16.F32.PACK_AB R6, R9, R8 ;  /* 0x000000080906723e */ /* 0x000fe200000000ff */
[C---:B------:R-:W-:Y:S01]  /*8db0*/  FFMA R11, R49.reuse, R56, R11 ;  /* 0x00000038310b7223 */ /* 0x040fe2000000000b */
[C---:B------:R-:W-:Y:S01]  /*8dc0*/  FFMA R0, R49.reuse, R57, R0 ;  /* 0x0000003931007223 */ /* 0x040fe20000000000 */
[----:B------:R-:W-:Y:S01]  /*8dd0*/  FFMA R2, R49, R58, R2 ;  /* 0x0000003a31027223 */ /* 0x000fe20000000002 */
[C---:B------:R-:W-:Y:S01]  /*8de0*/  FMUL R3, R47.reuse, R14 ;  /* 0x0000000e2f037220 */ /* 0x040fe20000400000 */
[C---:B------:R-:W-:Y:S01]  /*8df0*/  FMUL R15, R47.reuse, R15 ;  /* 0x0000000f2f0f7220 */ /* 0x040fe20000400000 */
[C---:B------:R-:W-:Y:S01]  /*8e00*/  FMUL R12, R47.reuse, R16 ;  /* 0x000000102f0c7220 */ /* 0x040fe20000400000 */
[----:B------:R-:W-:Y:S01]  /*8e10*/  FMUL R13, R47, R17 ;  /* 0x000000112f0d7220 */ /* 0x000fe20000400000 */
[----:B------:R-:W-:Y:S01]  /*8e20*/  FFMA R3, R49, R59, R3 ;  /* 0x0000003b31037223 */ /* 0x000fe20000000003 */
[----:B------:R-:W-:Y:S01]  /*8e30*/  FMUL R14, R47, R18 ;  /* 0x000000122f0e7220 */ /* 0x000fe20000400000 */
[----:B------:R-:W-:Y:S01]  /*8e40*/  FFMA R15, R49, R60, R15 ;  /* 0x0000003c310f7223 */ /* 0x000fe2000000000f */
[----:B------:R-:W-:Y:S01]  /*8e50*/  FMUL R19, R47, R19 ;  /* 0x000000132f137220 */ /* 0x000fe20000400000 */
[----:B------:R-:W-:Y:S01]  /*8e60*/  F2FP.F16.F32.PACK_AB R7, R11, R10 ;  /* 0x0000000a0b07723e */ /* 0x000fe200000000ff */
[----:B------:R-:W-:Y:S01]  /*8e70*/  FFMA R12, R49, R61, R12 ;  /* 0x0000003d310c7223 */ /* 0x000fe2000000000c */
[----:B------:R-:W-:Y:S02]  /*8e80*/  HADD2.F32 R66, -RZ, R72.H1_H1 ;  /* 0x30000048ff427230 */ /* 0x000fe40000004100 */
[----:B------:R-:W-:Y:S01]  /*8e90*/  FMUL R16, R47, R20 ;  /* 0x000000142f107220 */ /* 0x000fe20000400000 */
[----:B------:R-:W-:Y:S01]  /*8ea0*/  FFMA R13, R49, R62, R13 ;  /* 0x0000003e310d7223 */ /* 0x000fe2000000000d */
[----:B------:R1:W-:Y:S01]  /*8eb0*/  STS.128 [R104+0x6000], R4 ;  /* 0x0060000468007388 */ /* 0x0003e20000000c00 */
[--C-:B------:R-:W-:Y:S02]  /*8ec0*/  HADD2.F32 R67, -RZ, R73.reuse.H0_H0 ;  /* 0x20000049ff437230 */ /* 0x100fe40000004100 */
[----:B------:R-:W-:Y:S01]  /*8ed0*/  FMUL R17, R47, R21 ;  /* 0x000000152f117220 */ /* 0x000fe20000400000 */
[----:B------:R-:W-:Y:S01]  /*8ee0*/  FFMA R14, R49, R63, R14 ;  /* 0x0000003f310e7223 */ /* 0x000fe2000000000e */
[----:B------:R-:W-:Y:S02]  /*8ef0*/  HADD2.F32 R68, -RZ, R73.H1_H1 ;  /* 0x30000049ff447230 */ /* 0x000fe40000004100 */
[----:B------:R-:W-:Y:S01]  /*8f00*/  FMUL R18, R47, R22 ;  /* 0x000000162f127220 */ /* 0x000fe20000400000 */
[----:B------:R-:W-:Y:S01]  /*8f10*/  FFMA R19, R49, R64, R19 ;  /* 0x0000004031137223 */ /* 0x000fe20000000013 */
        /* <DEDUP_REMOVED lines=14> */
[----:B------:R-:W-:Y:S01]  /*9000*/  F2FP.F16.F32.PACK_AB R8, R2, R0 ;  /* 0x000000000208723e */ /* 0x000fe200000000ff */
[----:B------:R-:W-:Y:S01]  /*9010*/  FFMA R20, R49, R69, R20 ;  /* 0x0000004531147223 */ /* 0x000fe20000000014 */
[----:B------:R-:W-:Y:S01]  /*9020*/  F2FP.F16.F32.PACK_AB R9, R15, R3 ;  /* 0x000000030f09723e */ /* 0x000fe200000000ff */
[----:B------:R-:W-:Y:S01]  /*9030*/  HADD2.F32 R74, -RZ, R80.H1_H1 ;  /* 0x30000050ff4a7230 */ /* 0x000fe20000004100 */
[----:B------:R-:W-:Y:S01]  /*9040*/  F2FP.F16.F32.PACK_AB R10, R13, R12 ;  /* 0x0000000c0d0a723e */ /* 0x000fe200000000ff */
[----:B------:R-:W-:Y:S01]  /*9050*/  FMUL R24, R47, R28 ;  /* 0x0000001c2f187220 */ /* 0x000fe20000400000 */
[----:B------:R-:W-:Y:S01]  /*9060*/  F2FP.F16.F32.PACK_AB R11, R19, R14 ;  /* 0x0000000e130b723e */ /* 0x000fe200000000ff */
[----:B------:R-:W-:Y:S01]  /*9070*/  FFMA R21, R49, R70, R21 ;  /* 0x0000004631157223 */ /* 0x000fe20000000015 */
[--C-:B------:R-:W-:Y:S02]  /*9080*/  HADD2.F32 R75, -RZ, R81.reuse.H0_H0 ;  /* 0x20000051ff4b7230 */ /* 0x100fe40000004100 */
[----:B------:R-:W-:Y:S01]  /*9090*/  FMUL R25, R47, R29 ;  /* 0x0000001d2f197220 */ /* 0x000fe20000400000 */
[----:B------:R-:W-:Y:S01]  /*90a0*/  FFMA R22, R49, R71, R22 ;  /* 0x0000004731167223 */ /* 0x000fe20000000016 */
[----:B------:R1:W-:Y:S01]  /*90b0*/  STS.128 [R103+0x6010], R8 ;  /* 0x0060100867007388 */ /* 0x0003e20000000c00 */
        /* <DEDUP_REMOVED lines=13> */
[----:B------:R-:W-:Y:S02]  /*9190*/  HADD2.F32 R80, -RZ, R83.H1_H1 ;  /* 0x30000053ff507230 */ /* 0x000fe40000004100 */
[----:B------:R-:W-:Y:S01]  /*91a0*/  FMUL R30, R47, R34 ;  /* 0x000000222f1e7220 */ /* 0x000fe20000400000 */
        /* <DEDUP_REMOVED lines=32> */
.L_x_146:
[----:B------:R-:W-:Y:S05]  /*93b0*/  BSYNC.RECONVERGENT B0 ;  /* 0x0000000000007941 */ /* 0x000fea0003800200 */
.L_x_145:
[----:B------:R-:W-:Y:S01]  /*93c0*/  BAR.SYNC.DEFER_BLOCKING 0x1, 0x80 ;  /* 0x0042000000007b1d */ /* 0x000fe20000010000 */
[----:B------:R-:W-:Y:S01]  /*93d0*/  UISETP.NE.AND UP0, UPT, UR49, -0x4, UPT ;  /* 0xfffffffc3100788c */ /* 0x000fe2000bf05270 */
[----:B------:R-:W-:Y:S08]  /*93e0*/  IADD3 R45, PT, PT, R45, 0x1, RZ ;  /* 0x000000012d2d7810 */ /* 0x000ff00007ffe0ff */
[----:B------:R-:W-:Y:S05]  /*93f0*/  BRA.U !UP0, `(.L_x_147) ;  /* 0x0000000108287547 */ /* 0x000fea000b800000 */
[----:B------:R-:W-:Y:S01]  /*9400*/  ISETP.NE.AND P0, PT, R111, RZ, PT ;  /* 0x000000ff6f00720c */ /* 0x000fe20003f05270 */
[----:B------:R-:W-:Y:S01]  /*9410*/  IMAD.U32 R2, RZ, RZ, UR51 ;  /* 0x00000033ff027e24 */ /* 0x000fe2000f8e00ff */
[----:B------:R-:W-:Y:S01]  /*9420*/  UIADD3 UR51, UPT, UPT, UR51, 0x1, URZ ;  /* 0x0000000133337890 */ /* 0x000fe2000fffe0ff */
[----:B------:R-:W-:Y:S03]  /*9430*/  IMAD.U32 R0, RZ, RZ, UR37 ;  /* 0x00000025ff007e24 */ /* 0x000fe6000f8e00ff */
[----:B------:R-:W-:Y:S04]  /*9440*/  UISETP.NE.AND UP0, UPT, UR51, 0x4, UPT ;  /* 0x000000043300788c */ /* 0x000fe8000bf05270 */
[----:B------:R-:W-:Y:S03]  /*9450*/  USEL UR51, UR51, URZ, UP0 ;  /* 0x000000ff33337287 */ /* 0x000fe60008000000 */
[----:B------:R-:W-:Y:S05]  /*9460*/  @P0 LEA R2, R2, UR48, 0x3 ;  /* 0x0000003002020c11 */ /* 0x000fea000f8e18ff */
[----:B------:R-:W-:Y:S05]  /*9470*/  @P0 VIADD R2, R2, 0xa0 ;  /* 0x000000a002020836 */ /* 0x000fea0000000000 */
[----:B------:R-:W-:Y:S04]  /*9480*/  @P0 PRMT R0, R0, 0x654, R2 ;  /* 0x0000065400000816 */ /* 0x000fe80000000002 */
[----:B------:R2:W-:Y:S03]  /*9490*/  @P0 SYNCS.ARRIVE.TRANS64.RED.A1T0 RZ, [R0+URZ], RZ ;  /* 0x000000ff00ff09a7 */ /* 0x0005e600081004ff */
.L_x_147:
[----:B------:R-:W-:Y:S01]  /*94a0*/  ISETP.NE.AND P2, PT, R107, RZ, PT ;  /* 0x000000ff6b00720c */ /* 0x000fe20003f45270 */
[----:B------:R-:W-:Y:S01]  /*94b0*/  UIADD3 UR49, UPT, UPT, UR49, 0x4, URZ ;  /* 0x0000000431317890 */ /* 0x000fe2000fffe0ff */
[----:B------:R-:W-:Y:S01]  /*94c0*/  ISETP.NE.AND P0, PT, R109, 0x2, PT ;  /* 0x000000026d00780c */ /* 0x000fe20003f05270 */
[----:B------:R-:W-:Y:S01]  /*94d0*/  IMAD.IADD R15, R43, 0x1, R90 ;  /* 0x000000012b0f7824 */ /* 0x000fe200078e025a */
[----:B------:R-:W-:Y:S01]  /*94e0*/  ISETP.NE.AND P1, PT, R45, 0x4, PT ;  /* 0x000000042d00780c */ /* 0x000fe20003f25270 */
[----:B------:R-:W-:Y:S01]  /*94f0*/  IMAD.IADD R14, R44, 0x1, R91 ;  /* 0x000000012c0e7824 */ /* 0x000fe200078e025b */
[----:B------:R-:W-:Y:S02]  /*9500*/  SEL R2, RZ, 0x1, P0 ;  /* 0x00000001ff027807 */ /* 0x000fe40000000000 */
[----:B--2---:R-:W-:Y:S02]  /*9510*/  SEL R0, RZ, 0x1, P1 ;  /* 0x00000001ff007807 */ /* 0x004fe40000800000 */
[----:B------:R-:W-:Y:S02]  /*9520*/  LOP3.LUT R99, R99, R2, RZ, 0x3c, !PT ;  /* 0x0000000263637212 */ /* 0x000fe400078e3cff */
[----:B------:R-:W-:Y:S02]  /*9530*/  LOP3.LUT R100, R100, R0, RZ, 0x3c, !PT ;  /* 0x0000000064647212 */ /* 0x000fe400078e3cff */
[----:B------:R-:W-:Y:S02]  /*9540*/  @P2 R2UR UR36, R98 ;  /* 0x00000000622422ca */ /* 0x000fe400000e0000 */
[----:B------:R-:W-:Y:S02]  /*9550*/  SEL R109, R109, RZ, P0 ;  /* 0x000000ff6d6d7207 */ /* 0x000fe40000000000 */
[----:B------:R-:W-:Y:S01]  /*9560*/  SEL R45, R45, RZ, P1 ;  /* 0x000000ff2d2d7207 */ /* 0x000fe20000800000 */
[----:B------:R-:W-:Y:S10]  /*9570*/  @P2 BRA `(.L_x_148) ;  /* 0xffffffc000542947 */ /* 0x000ff4000383ffff */
[----:B------:R-:W-:-:S09]  /*9580*/  UISETP.NE.AND UP0, UPT, UR50, URZ, UPT ;  /* 0x000000ff3200728c */ /* 0x000fd2000bf05270 */
[----:B------:R-:W-:Y:S05]  /*9590*/  BRA.U !UP0, `(.L_x_149) ;  /* 0x0000000108487547 */ /* 0x000fea000b800000 */
[----:B------:R-:W2:Y:S02]  /*95a0*/  LDCU.64 UR4, c[0x0][0x890] ;  /* 0x00011200ff0477ac */ /* 0x000ea40008000a00 */
[----:B--2---:R-:W-:-:S04]  /*95b0*/  UISETP.NE.U32.AND UP0, UPT, UR4, URZ, UPT ;  /* 0x000000ff0400728c */ /* 0x004fc8000bf05070 */
[----:B------:R-:W-:-:S09]  /*95c0*/  UISETP.NE.AND.EX UP0, UPT, UR5, URZ, UPT, UP0 ;  /* 0x000000ff0500728c */ /* 0x000fd2000bf05300 */
[----:B------:R-:W-:Y:S05]  /*95d0*/  BRA.U UP0, `(.L_x_150) ;  /* 0x00000001000c7547 */ /* 0x000fea000b800000 */
[----:B------:R-:W-:-:S13]  /*95e0*/  FSETP.NEU.AND P0, PT, R49, RZ, PT ;  /* 0x000000ff3100720b */ /* 0x000fda0003f0d000 */
[----:B------:R-:W-:Y:S05]  /*95f0*/  @!P0 EXIT ;  /* 0x000000000000894d */ /* 0x000fea0003800000 */
[----:B------:R-:W-:Y:S05]  /*9600*/  BRA `(.L_x_149) ;  /* 0x00000000002c7947 */ /* 0x000fea0003800000 */
.L_x_150:
[----:B------:R-:W-:Y:S01]  /*9610*/  ISETP.NE.AND P0, PT, R108, RZ, PT ;  /* 0x000000ff6c00720c */ /* 0x000fe20003f05270 */
[----:B------:R-:W-:-:S12]  /*9620*/  BSSY.RECONVERGENT B0, `(.L_x_149) ;  /* 0x0000009000007945 */ /* 0x000fd80003800200 */
[----:B------:R-:W-:Y:S05]  /*9630*/  @P0 BRA `(.L_x_151) ;  /* 0x0000000000140947 */ /* 0x000fea0003800000 */
[----:B------:R-:W2:Y:S02]  /*9640*/  LDCU.64 UR4, c[0x0][0x888] ;  /* 0x00011100ff0477ac */ /* 0x000ea40008000a00 */
[----:B--2---:R-:W-:-:S04]  /*9650*/  ISETP.NE.U32.AND P0, PT, RZ, UR4, PT ;  /* 0x00000004ff007c0c */ /* 0x004fc8000bf05070 */
[----:B------:R-:W-:-:S13]  /*9660*/  ISETP.NE.AND.EX P0, PT, RZ, UR5, PT, P0 ;  /* 0x00000005ff007c0c */ /* 0x000fda000bf05300 */
[----:B------:R-:W-:Y:S05]  /*9670*/  @!P0 EXIT ;  /* 0x000000000000894d */ /* 0x000fea0003800000 */
[----:B------:R-:W-:Y:S05]  /*9680*/  BRA `(.L_x_152) ;  /* 0x0000000000087947 */ /* 0x000fea0003800000 */
.L_x_151:
[----:B------:R-:W-:-:S13]  /*9690*/  FSETP.NEU.AND P0, PT, R49, RZ, PT ;  /* 0x000000ff3100720b */ /* 0x000fda0003f0d000 */
[----:B------:R-:W-:Y:S05]  /*96a0*/  @!P0 EXIT ;  /* 0x000000000000894d */ /* 0x000fea0003800000 */
.L_x_152:
[----:B------:R-:W-:Y:S05]  /*96b0*/  BSYNC.RECONVERGENT B0 ;  /* 0x0000000000007941 */ /* 0x000fea0003800200 */
.L_x_149:
[----:B------:R-:W-:Y:S01]  /*96c0*/  ULEA UR4, UR51, UR48, 0x3 ;  /* 0x0000003033047291 */ /* 0x000fe2000f8e18ff */
[----:B------:R-:W-:-:S04]  /*96d0*/  DEPBAR.LE SB0, 0x0 ;  /* 0x000080000000791a */ /* 0x000fc80000000000 */
[----:B------:R-:W-:-:S04]  /*96e0*/  UIADD3 UR4, UPT, UPT, UR4, 0xa0, URZ ;  /* 0x000000a004047890 */ /* 0x000fc8000fffe0ff */
[----:B------:R-:W-:-:S09]  /*96f0*/  UPRMT UR4, UR37, 0x654, UR4 ;  /* 0x0000065425047896 */ /* 0x000fd20008000004 */
[----:B------:R-:W-:Y:S01]  /*9700*/  SYNCS.ARRIVE.TRANS64.RED.A1T0 RZ, [UR4], RZ ;  /* 0x000000ffffff79a7 */ /* 0x000fe20008100404 */
[----:B------:R-:W-:Y:S05]  /*9710*/  EXIT ;  /* 0x000000000000794d */ /* 0x000fea0003800000 */
.L_x_24:
[----:B--2---:R2:W4:Y:S02]  /*9720*/  SYNCS.PHASECHK.TRANS64.TRYWAIT P0, [R2+URZ+0x140], R3 ;  /* 0x00014003020075a7 */ /* 0x00452400080011ff */
[----:B----4-:R-:W-:Y:S05]  /*9730*/  @!P0 NANOSLEEP.SYNCS 0x989680 ;  /* 0x009896800000895d */ /* 0x010fea0003900000 */
[----:B------:R-:W4:Y:S02]  /*9740*/  @!P0 SYNCS.PHASECHK.TRANS64 P0, [R2+URZ+0x140], R3 ;  /* 0x00014003020085a7 */ /* 0x000f2400080010ff */
[----:B----4-:R-:W-:Y:S05]  /*9750*/  @!P0 BRA `(.L_x_24) ;  /* 0xfffffffc00f08947 */ /* 0x010fea000383ffff */
[----:B------:R-:W-:Y:S05]  /*9760*/  BRA `(.L_x_153) ;  /* 0xffffff8000487947 */ /* 0x000fea000383ffff */
.L_x_27:
[----:B------:R-:W-:-:S07]  /*9770*/  MOV R2, UR33 ;  /* 0x0000002100027c02 */ /* 0x000fce0008000f00 */
.L_x_154:
[----:B-1----:R1:W2:Y:S02]  /*9780*/  SYNCS.PHASECHK.TRANS64.TRYWAIT P0, [R2+URZ+0x40], R4 ;  /* 0x00004004020075a7 */ /* 0x0022a400080011ff */
[----:B--2---:R-:W-:Y:S05]  /*9790*/  @!P0 NANOSLEEP.SYNCS 0x989680 ;  /* 0x009896800000895d */ /* 0x004fea0003900000 */
[----:B------:R-:W2:Y:S02]  /*97a0*/  @!P0 SYNCS.PHASECHK.TRANS64 P0, [R2+URZ+0x40], R4 ;  /* 0x00004004020085a7 */ /* 0x000ea400080010ff */
[----:B--2---:R-:W-:Y:S05]  /*97b0*/  @!P0 BRA `(.L_x_154) ;  /* 0xfffffffc00f08947 */ /* 0x004fea000383ffff */
[----:B------:R-:W-:Y:S05]  /*97c0*/  BRA `(.L_x_26) ;  /* 0xffffff8000b07947 */ /* 0x000fea000383ffff */
.L_x_34:
[----:B-1----:R-:W-:-:S07]  /*97d0*/  MOV R2, UR17 ;  /* 0x0000001100027c02 */ /* 0x002fce0008000f00 */
.L_x_155:
[----:B-1----:R1:W2:Y:S02]  /*97e0*/  SYNCS.PHASECHK.TRANS64.TRYWAIT P0, [R2+URZ+0x40], R4 ;  /* 0x00004004020075a7 */ /* 0x0022a400080011ff */
[----:B--2---:R-:W-:Y:S05]  /*97f0*/  @!P0 NANOSLEEP.SYNCS 0x989680 ;  /* 0x009896800000895d */ /* 0x004fea0003900000 */
[----:B------:R-:W2:Y:S02]  /*9800*/  @!P0 SYNCS.PHASECHK.TRANS64 P0, [R2+URZ+0x40], R4 ;  /* 0x00004004020085a7 */ /* 0x000ea400080010ff */
[----:B--2---:R-:W-:Y:S05]  /*9810*/  @!P0 BRA `(.L_x_155) ;  /* 0xfffffffc00f08947 */ /* 0x004fea000383ffff */
[----:B------:R-:W-:Y:S05]  /*9820*/  BRA `(.L_x_33) ;  /* 0xffffff84006c7947 */ /* 0x000fea000383ffff */
.L_x_39:
[----:B-1----:R1:W2:Y:S02]  /*9830*/  SYNCS.PHASECHK.TRANS64.TRYWAIT P0, [R2+URZ+0xd0], R3 ;  /* 0x0000d003020075a7 */ /* 0x0022a400080011ff */
[----:B--2---:R-:W-:Y:S05]  /*9840*/  @!P0 NANOSLEEP.SYNCS 0x989680 ;  /* 0x009896800000895d */ /* 0x004fea0003900000 */
[----:B------:R-:W2:Y:S02]  /*9850*/  @!P0 SYNCS.PHASECHK.TRANS64 P0, [R2+URZ+0xd0], R3 ;  /* 0x0000d003020085a7 */ /* 0x000ea400080010ff */
[----:B--2---:R-:W-:Y:S05]  /*9860*/  @!P0 BRA `(.L_x_39) ;  /* 0xfffffffc00f08947 */ /* 0x004fea000383ffff */
[----:B------:R-:W-:Y:S05]  /*9870*/  BRA `(.L_x_156) ;  /* 0xffffff8800107947 */ /* 0x000fea000383ffff */
.L_x_43:
[----:B---3--:R-:W-:-:S07]  /*9880*/  MOV R0, UR4 ;  /* 0x0000000400007c02 */ /* 0x008fce0008000f00 */
.L_x_157:
[----:B-1----:R1:W2:Y:S02]  /*9890*/  SYNCS.PHASECHK.TRANS64.TRYWAIT P0, [R0+URZ], R2 ;  /* 0x00000002000075a7 */ /* 0x0022a400080011ff */
[----:B--2---:R-:W-:Y:S05]  /*98a0*/  @!P0 NANOSLEEP.SYNCS 0x989680 ;  /* 0x009896800000895d */ /* 0x004fea0003900000 */
[----:B------:R-:W2:Y:S02]  /*98b0*/  @!P0 SYNCS.PHASECHK.TRANS64 P0, [R0+URZ], R2 ;  /* 0x00000002000085a7 */ /* 0x000ea400080010ff */
[----:B--2---:R-:W-:Y:S05]  /*98c0*/  @!P0 BRA `(.L_x_157) ;  /* 0xfffffffc00f08947 */ /* 0x004fea000383ffff */
[----:B------:R-:W-:Y:S05]  /*98d0*/  BRA `(.L_x_158) ;  /* 0xffffff8c00807947 */ /* 0x000fea000383ffff */
.L_x_44:
[----:B---3--:R-:W-:-:S07]  /*98e0*/  MOV R0, UR4 ;  /* 0x0000000400007c02 */ /* 0x008fce0008000f00 */
.L_x_159:
[----:B-1----:R1:W2:Y:S02]  /*98f0*/  SYNCS.PHASECHK.TRANS64.TRYWAIT P0, [R0+URZ], R3 ;  /* 0x00000003000075a7 */ /* 0x0022a400080011ff */
[----:B--2---:R-:W-:Y:S05]  /*9900*/  @!P0 NANOSLEEP.SYNCS 0x989680 ;  /* 0x009896800000895d */ /* 0x004fea0003900000 */
[----:B------:R-:W2:Y:S02]  /*9910*/  @!P0 SYNCS.PHASECHK.TRANS64 P0, [R0+URZ], R3 ;  /* 0x00000003000085a7 */ /* 0x000ea400080010ff */
[----:B--2---:R-:W-:Y:S05]  /*9920*/  @!P0 BRA `(.L_x_159) ;  /* 0xfffffffc00f08947 */ /* 0x004fea000383ffff */
[----:B------:R-:W-:Y:S05]  /*9930*/  BRA `(.L_x_160) ;  /* 0xffffff8c008c7947 */ /* 0x000fea000383ffff */
.L_x_45:
[----:B---3--:R-:W-:-:S07]  /*9940*/  MOV R0, UR4 ;  /* 0x0000000400007c02 */ /* 0x008fce0008000f00 */
.L_x_161:
[----:B-1----:R1:W2:Y:S02]  /*9950*/  SYNCS.PHASECHK.TRANS64.TRYWAIT P0, [R0+URZ], R3 ;  /* 0x00000003000075a7 */ /* 0x0022a400080011ff */
[----:B--2---:R-:W-:Y:S05]  /*9960*/  @!P0 NANOSLEEP.SYNCS 0x989680 ;  /* 0x009896800000895d */ /* 0x004fea0003900000 */
[----:B------:R-:W2:Y:S02]  /*9970*/  @!P0 SYNCS.PHASECHK.TRANS64 P0, [R0+URZ], R3 ;  /* 0x00000003000085a7 */ /* 0x000ea400080010ff */
[----:B--2---:R-:W-:Y:S05]  /*9980*/  @!P0 BRA `(.L_x_161) ;  /* 0xfffffffc00f08947 */ /* 0x004fea000383ffff */
[----:B------:R-:W-:Y:S05]  /*9990*/  BRA `(.L_x_162) ;  /* 0xffffff8c00987947 */ /* 0x000fea000383ffff */
.L_x_46:
[----:B---3--:R-:W-:-:S07]  /*99a0*/  MOV R0, UR4 ;  /* 0x0000000400007c02 */ /* 0x008fce0008000f00 */
.L_x_163:
[----:B-1----:R1:W2:Y:S02]  /*99b0*/  SYNCS.PHASECHK.TRANS64.TRYWAIT P0, [R0+URZ], R3 ;  /* 0x00000003000075a7 */ /* 0x0022a400080011ff */
[----:B--2---:R-:W-:Y:S05]  /*99c0*/  @!P0 NANOSLEEP.SYNCS 0x989680 ;  /* 0x009896800000895d */ /* 0x004fea0003900000 */
[----:B------:R-:W2:Y:S02]  /*99d0*/  @!P0 SYNCS.PHASECHK.TRANS64 P0, [R0+URZ], R3 ;  /* 0x00000003000085a7 */ /* 0x000ea400080010ff */
[----:B--2---:R-:W-:Y:S05]  /*99e0*/  @!P0 BRA `(.L_x_163) ;  /* 0xfffffffc00f08947 */ /* 0x004fea000383ffff */
[----:B------:R-:W-:Y:S05]  /*99f0*/  BRA `(.L_x_164) ;  /* 0xffffff8c00a47947 */ /* 0x000fea000383ffff */
.L_x_47:
[----:B---3--:R-:W-:-:S07]  /*9a00*/  MOV R0, UR4 ;  /* 0x0000000400007c02 */ /* 0x008fce0008000f00 */
.L_x_165:
[----:B-1----:R1:W2:Y:S02]  /*9a10*/  SYNCS.PHASECHK.TRANS64.TRYWAIT P0, [R0+URZ], R3 ;  /* 0x00000003000075a7 */ /* 0x0022a400080011ff */
[----:B--2---:R-:W-:Y:S05]  /*9a20*/  @!P0 NANOSLEEP.SYNCS 0x989680 ;  /* 0x009896800000895d */ /* 0x004fea0003900000 */
[----:B------:R-:W2:Y:S02]  /*9a30*/  @!P0 SYNCS.PHASECHK.TRANS64 P0, [R0+URZ], R3 ;  /* 0x00000003000085a7 */ /* 0x000ea400080010ff */
[----:B--2---:R-:W-:Y:S05]  /*9a40*/  @!P0 BRA `(.L_x_165) ;  /* 0xfffffffc00f08947 */ /* 0x004fea000383ffff */
[----:B------:R-:W-:Y:S05]  /*9a50*/  BRA `(.L_x_166) ;  /* 0xffffff8c00b07947 */ /* 0x000fea000383ffff */
.L_x_48:
[----:B---3--:R-:W-:-:S07]  /*9a60*/  MOV R0, UR4 ;  /* 0x0000000400007c02 */ /* 0x008fce0008000f00 */
.L_x_167:
[----:B-1----:R1:W2:Y:S02]  /*9a70*/  SYNCS.PHASECHK.TRANS64.TRYWAIT P0, [R0+URZ], R3 ;  /* 0x00000003000075a7 */ /* 0x0022a400080011ff */
[----:B--2---:R-:W-:Y:S05]  /*9a80*/  @!P0 NANOSLEEP.SYNCS 0x989680 ;  /* 0x009896800000895d */ /* 0x004fea0003900000 */
[----:B------:R-:W2:Y:S02]  /*9a90*/  @!P0 SYNCS.PHASECHK.TRANS64 P0, [R0+URZ], R3 ;  /* 0x00000003000085a7 */ /* 0x000ea400080010ff */
[----:B--2---:R-:W-:Y:S05]  /*9aa0*/  @!P0 BRA `(.L_x_167) ;  /* 0xfffffffc00f08947 */ /* 0x004fea000383ffff */
[----:B------:R-:W-:Y:S05]  /*9ab0*/  BRA `(.L_x_168) ;  /* 0xffffff8c00bc7947 */ /* 0x000fea000383ffff */
.L_x_49:
[----:B---3--:R-:W-:-:S07]  /*9ac0*/  MOV R0, UR4 ;  /* 0x0000000400007c02 */ /* 0x008fce0008000f00 */
.L_x_169:
[----:B-1----:R1:W2:Y:S02]  /*9ad0*/  SYNCS.PHASECHK.TRANS64.TRYWAIT P0, [R0+URZ], R3 ;  /* 0x00000003000075a7 */ /* 0x0022a400080011ff */
[----:B--2---:R-:W-:Y:S05]  /*9ae0*/  @!P0 NANOSLEEP.SYNCS 0x989680 ;  /* 0x009896800000895d */ /* 0x004fea0003900000 */
[----:B------:R-:W2:Y:S02]  /*9af0*/  @!P0 SYNCS.PHASECHK.TRANS64 P0, [R0+URZ], R3 ;  /* 0x00000003000085a7 */ /* 0x000ea400080010ff */
[----:B--2---:R-:W-:Y:S05]  /*9b00*/  @!P0 BRA `(.L_x_169) ;  /* 0xfffffffc00f08947 */ /* 0x004fea000383ffff */
[----:B------:R-:W-:Y:S05]  /*9b10*/  BRA `(.L_x_170) ;  /* 0xffffff8c00c87947 */ /* 0x000fea000383ffff */
.L_x_52:
[----:B-1----:R1:W2:Y:S02]  /*9b20*/  SYNCS.PHASECHK.TRANS64.TRYWAIT P0, [R0+URZ+0x130], R4 ;  /* 0x00013004000075a7 */ /* 0x0022a400080011ff */
[----:B--2---:R-:W-:Y:S05]  /*9b30*/  @!P0 NANOSLEEP.SYNCS 0x989680 ;  /* 0x009896800000895d */ /* 0x004fea0003900000 */
[----:B------:R-:W2:Y:S02]  /*9b40*/  @!P0 SYNCS.PHASECHK.TRANS64 P0, [R0+URZ+0x130], R4 ;  /* 0x00013004000085a7 */ /* 0x000ea400080010ff */
[----:B--2---:R-:W-:Y:S05]  /*9b50*/  @!P0 BRA `(.L_x_52) ;  /* 0xfffffffc00f08947 */ /* 0x004fea000383ffff */
[----:B------:R-:W-:Y:S05]  /*9b60*/  BRA `(.L_x_171) ;  /* 0xffffff9000287947 */ /* 0x000fea000383ffff */
.L_x_53:
[----:B------:R-:W-:-:S07]  /*9b70*/  MOV R0, UR5 ;  /* 0x0000000500007c02 */ /* 0x000fce0008000f00 */
.L_x_172:
[----:B-1----:R1:W2:Y:S02]  /*9b80*/  SYNCS.PHASECHK.TRANS64.TRYWAIT P0, [R0+URZ+0xe0], R5 ;  /* 0x0000e005000075a7 */ /* 0x0022a400080011ff */
[----:B--2---:R-:W-:Y:S05]  /*9b90*/  @!P0 NANOSLEEP.SYNCS 0x989680 ;  /* 0x009896800000895d */ /* 0x004fea0003900000 */
[----:B------:R-:W2:Y:S02]  /*9ba0*/  @!P0 SYNCS.PHASECHK.TRANS64 P0, [R0+URZ+0xe0], R5 ;  /* 0x0000e005000085a7 */ /* 0x000ea400080010ff */
[----:B--2---:R-:W-:Y:S05]  /*9bb0*/  @!P0 BRA `(.L_x_172) ;  /* 0xfffffffc00f08947 */ /* 0x004fea000383ffff */
[----:B------:R-:W-:Y:S05]  /*9bc0*/  BRA `(.L_x_173) ;  /* 0xffffff9000387947 */ /* 0x000fea000383ffff */
.L_x_54:
[----:B-1----:R1:W2:Y:S02]  /*9bd0*/  SYNCS.PHASECHK.TRANS64.TRYWAIT P1, [R0+URZ+0xd0], R4 ;  /* 0x0000d004000075a7 */ /* 0x0022a400080211ff */
[----:B--2---:R-:W-:Y:S05]  /*9be0*/  @!P1 NANOSLEEP.SYNCS 0x989680 ;  /* 0x009896800000995d */ /* 0x004fea0003900000 */
[----:B------:R-:W2:Y:S02]  /*9bf0*/  @!P1 SYNCS.PHASECHK.TRANS64 P1, [R0+URZ+0xd0], R4 ;  /* 0x0000d004000095a7 */ /* 0x000ea400080210ff */
[----:B--2---:R-:W-:Y:S05]  /*9c00*/  @!P1 BRA `(.L_x_54) ;  /* 0xfffffffc00f09947 */ /* 0x004fea000383ffff */
[----:B------:R-:W-:Y:S05]  /*9c10*/  BRA `(.L_x_174) ;  /* 0xffffff9000687947 */ /* 0x000fea000383ffff */
.L_x_57:
[----:B------:R-:W-:-:S07]  /*9c20*/  MOV R0, UR5 ;  /* 0x0000000500007c02 */ /* 0x000fce0008000f00 */
.L_x_175:
[----:B-1----:R1:W2:Y:S02]  /*9c30*/  SYNCS.PHASECHK.TRANS64.TRYWAIT P0, [R0+URZ+0xe0], R2 ;  /* 0x0000e002000075a7 */ /* 0x0022a400080011ff */
[----:B--2---:R-:W-:Y:S05]  /*9c40*/  @!P0 NANOSLEEP.SYNCS 0x989680 ;  /* 0x009896800000895d */ /* 0x004fea0003900000 */
[----:B------:R-:W2:Y:S02]  /*9c50*/  @!P0 SYNCS.PHASECHK.TRANS64 P0, [R0+URZ+0xe0], R2 ;  /* 0x0000e002000085a7 */ /* 0x000ea400080010ff */
[----:B--2---:R-:W-:Y:S05]  /*9c60*/  @!P0 BRA `(.L_x_175) ;  /* 0xfffffffc00f08947 */ /* 0x004fea000383ffff */
[----:B------:R-:W-:Y:S05]  /*9c70*/  BRA `(.L_x_56) ;  /* 0xffffff9000bc7947 */ /* 0x000fea000383ffff */
.L_x_66:
[----:B-1----:R-:W-:-:S04]  /*9c80*/  MOV R4, UR6 ;  /* 0x0000000600047c02 */ /* 0x002fc80008000f00 */
[----:B------:R1:W2:Y:S03]  /*9c90*/  SYNCS.PHASECHK.TRANS64.TRYWAIT P0, [R4+URZ+0x8], R5 ;  /* 0x00000805040075a7 */ /* 0x0002a600080011ff */
[----:B--2---:R-:W-:Y:S05]  /*9ca0*/  @!P0 NANOSLEEP.SYNCS 0x989680 ;  /* 0x009896800000895d */ /* 0x004fea0003900000 */
[----:B------:R-:W2:Y:S02]  /*9cb0*/  @!P0 SYNCS.PHASECHK.TRANS64 P0, [R4+URZ+0x8], R5 ;  /* 0x00000805040085a7 */ /* 0x000ea400080010ff */
[----:B--2---:R-:W-:Y:S05]  /*9cc0*/  @!P0 BRA `(.L_x_66) ;  /* 0xfffffffc00ec8947 */ /* 0x004fea000383ffff */
[----:B------:R-:W-:Y:S05]  /*9cd0*/  BRA `(.L_x_65) ;  /* 0xffffff9400707947 */ /* 0x000fea000383ffff */
.L_x_68:
[----:B------:R-:W-:Y:S01]  /*9ce0*/  BSSY B0, `(.L_x_176) ;  /* 0x0000006000007945 */ /* 0x000fe20003800000 */
[----:B------:R-:W-:-:S07]  /*9cf0*/  MOV R15, 0xffffffff ;  /* 0xffffffff000f7802 */ /* 0x000fce0000000f00 */
[----:B-1---5:R-:W-:Y:S05]  /*9d00*/  WARPSYNC.COLLECTIVE R15, `(.L_x_177) ;  /* 0x000000000f0c7348 */ /* 0x022fea0003c00000 */
[----:B------:R-:W-:Y:S02]  /*9d10*/  ELECT P6, UR79, PT ;  /* 0x00000000004f782f */ /* 0x000fe400038c0000 */
[----:B------:R-:W-:Y:S01]  /*9d20*/  MOV R14, UR79 ;  /* 0x0000004f000e7c02 */ /* 0x000fe20008000f00 */
[----:B-1---5:R-:W-:Y:S10]  /*9d30*/  ENDCOLLECTIVE ;  /* 0x000000000000791b */ /* 0x022ff40003800000 */
.L_x_177:
[----:B------:R-:W-:Y:S05]  /*9d40*/  BSYNC B0 ;  /* 0x0000000000007941 */ /* 0x000fea0003800000 */
.L_x_176:
[----:B------:R-:W-:Y:S05]  /*9d50*/  BRA `(.L_x_178) ;  /* 0xffffff9400a07947 */ /* 0x000fea000383ffff */
.L_x_70:
[----:B-1----:R-:W-:-:S04]  /*9d60*/  MOV R2, UR6 ;  /* 0x0000000600027c02 */ /* 0x002fc80008000f00 */
[----:B------:R1:W2:Y:S03]  /*9d70*/  SYNCS.PHASECHK.TRANS64.TRYWAIT P0, [R2+URZ+0x8], R3 ;  /* 0x00000803020075a7 */ /* 0x0002a600080011ff */
[----:B--2---:R-:W-:Y:S05]  /*9d80*/  @!P0 NANOSLEEP.SYNCS 0x989680 ;  /* 0x009896800000895d */ /* 0x004fea0003900000 */
[----:B------:R-:W2:Y:S02]  /*9d90*/  @!P0 SYNCS.PHASECHK.TRANS64 P0, [R2+URZ+0x8], R3 ;  /* 0x00000803020085a7 */ /* 0x000ea400080010ff */
[----:B--2---:R-:W-:Y:S05]  /*9da0*/  @!P0 BRA `(.L_x_70) ;  /* 0xfffffffc00ec8947 */ /* 0x004fea000383ffff */
[----:B------:R-:W-:Y:S05]  /*9db0*/  BRA `(.L_x_69) ;  /* 0xffffff9400a47947 */ /* 0x000fea000383ffff */
.L_x_71:
[----:B-1----:R1:W2:Y:S02]  /*9dc0*/  SYNCS.PHASECHK.TRANS64.TRYWAIT P0, [R0+URZ+0xd0], R4 ;  /* 0x0000d004000075a7 */ /* 0x0022a400080011ff */
[----:B--2---:R-:W-:Y:S05]  /*9dd0*/  @!P0 NANOSLEEP.SYNCS 0x989680 ;  /* 0x009896800000895d */ /* 0x004fea0003900000 */
[----:B------:R-:W2:Y:S02]  /*9de0*/  @!P0 SYNCS.PHASECHK.TRANS64 P0, [R0+URZ+0xd0], R4 ;  /* 0x0000d004000085a7 */ /* 0x000ea400080010ff */
[----:B--2---:R-:W-:Y:S05]  /*9df0*/  @!P0 BRA `(.L_x_71) ;  /* 0xfffffffc00f08947 */ /* 0x004fea000383ffff */
[----:B------:R-:W-:Y:S05]  /*9e00*/  BRA `(.L_x_179) ;  /* 0xffffff9800907947 */ /* 0x000fea000383ffff */
.L_x_73:
[----:B------:R-:W-:-:S07]  /*9e10*/  MOV R0, UR9 ;  /* 0x0000000900007c02 */ /* 0x000fce0008000f00 */
.L_x_180:
[----:B-1----:R1:W2:Y:S02]  /*9e20*/  SYNCS.PHASECHK.TRANS64.TRYWAIT P0, [R0+URZ+0x110], R4 ;  /* 0x00011004000075a7 */ /* 0x0022a400080011ff */
[----:B--2---:R-:W-:Y:S05]  /*9e30*/  @!P0 NANOSLEEP.SYNCS 0x989680 ;  /* 0x009896800000895d */ /* 0x004fea0003900000 */
[----:B------:R-:W2:Y:S02]  /*9e40*/  @!P0 SYNCS.PHASECHK.TRANS64 P0, [R0+URZ+0x110], R4 ;  /* 0x00011004000085a7 */ /* 0x000ea400080010ff */
[----:B--2---:R-:W-:Y:S05]  /*9e50*/  @!P0 BRA `(.L_x_180) ;  /* 0xfffffffc00f08947 */ /* 0x004fea000383ffff */
[----:B------:R-:W-:Y:S05]  /*9e60*/  BRA `(.L_x_181) ;  /* 0xffffff9800dc7947 */ /* 0x000fea000383ffff */
.L_x_76:
[----:B------:R-:W-:Y:S07]  /*9e70*/  MOV R0, UR8 ;  /* 0x0000000800007c02 */ /* 0x000fee0008000f00 */
.L_x_182:
[----:B-1----:R1:W2:Y:S02]  /*9e80*/  SYNCS.PHASECHK.TRANS64.TRYWAIT P0, [R0+URZ], R4 ;  /* 0x00000004000075a7 */ /* 0x0022a400080011ff */
[----:B--2---:R-:W-:Y:S05]  /*9e90*/  @!P0 NANOSLEEP.SYNCS 0x989680 ;  /* 0x009896800000895d */ /* 0x004fea0003900000 */
[----:B------:R-:W2:Y:S02]  /*9ea0*/  @!P0 SYNCS.PHASECHK.TRANS64 P0, [R0+URZ], R4 ;  /* 0x00000004000085a7 */ /* 0x000ea400080010ff */
[----:B--2---:R-:W-:Y:S05]  /*9eb0*/  @!P0 BRA `(.L_x_182) ;  /* 0xfffffffc00f08947 */ /* 0x004fea000383ffff */
[----:B------:R-:W-:Y:S05]  /*9ec0*/  BRA `(.L_x_75) ;  /* 0xffffff9800f07947 */ /* 0x000fea000383ffff */
.L_x_80:
[----:B-1----:R-:W-:-:S07]  /*9ed0*/  MOV R0, UR8 ;  /* 0x0000000800007c02 */ /* 0x002fce0008000f00 */
.L_x_183:
[----:B-1----:R1:W2:Y:S02]  /*9ee0*/  SYNCS.PHASECHK.TRANS64.TRYWAIT P0, [R0+URZ], R2 ;  /* 0x00000002000075a7 */ /* 0x0022a400080011ff */
[----:B--2---:R-:W-:Y:S05]  /*9ef0*/  @!P0 NANOSLEEP.SYNCS 0x989680 ;  /* 0x009896800000895d */ /* 0x004fea0003900000 */
[----:B------:R-:W2:Y:S02]  /*9f00*/  @!P0 SYNCS.PHASECHK.TRANS64 P0, [R0+URZ], R2 ;  /* 0x00000002000085a7 */ /* 0x000ea400080010ff */
[----:B--2---:R-:W-:Y:S05]  /*9f10*/  @!P0 BRA `(.L_x_183) ;  /* 0xfffffffc00f08947 */ /* 0x004fea000383ffff */
[----:B------:R-:W-:Y:S05]  /*9f20*/  BRA `(.L_x_184) ;  /* 0xffffff9c00e47947 */ /* 0x000fea000383ffff */
.L_x_81:
[----:B------:R-:W-:-:S07]  /*9f30*/  MOV R0, UR8 ;  /* 0x0000000800007c02 */ /* 0x000fce0008000f00 */
.L_x_185:
[----:B-1----:R1:W2:Y:S02]  /*9f40*/  SYNCS.PHASECHK.TRANS64.TRYWAIT P0, [R0+URZ], R3 ;  /* 0x00000003000075a7 */ /* 0x0022a400080011ff */
[----:B--2---:R-:W-:Y:S05]  /*9f50*/  @!P0 NANOSLEEP.SYNCS 0x989680 ;  /* 0x009896800000895d */ /* 0x004fea0003900000 */
[----:B------:R-:W2:Y:S02]  /*9f60*/  @!P0 SYNCS.PHASECHK.TRANS64 P0, [R0+URZ], R3 ;  /* 0x00000003000085a7 */ /* 0x000ea400080010ff */
[----:B--2---:R-:W-:Y:S05]  /*9f70*/  @!P0 BRA `(.L_x_185) ;  /* 0xfffffffc00f08947 */ /* 0x004fea000383ffff */
[----:B------:R-:W-:Y:S05]  /*9f80*/  BRA `(.L_x_186) ;  /* 0xffffff9c00f07947 */ /* 0x000fea000383ffff */
.L_x_82:
[----:B------:R-:W-:-:S07]  /*9f90*/  MOV R0, UR8 ;  /* 0x0000000800007c02 */ /* 0x000fce0008000f00 */
.L_x_187:
[----:B-1----:R1:W2:Y:S02]  /*9fa0*/  SYNCS.PHASECHK.TRANS64.TRYWAIT P0, [R0+URZ], R3 ;  /* 0x00000003000075a7 */ /* 0x0022a400080011ff */
[----:B--2---:R-:W-:Y:S05]  /*9fb0*/  @!P0 NANOSLEEP.SYNCS 0x989680 ;  /* 0x009896800000895d */ /* 0x004fea0003900000 */
[----:B------:R-:W2:Y:S02]  /*9fc0*/  @!P0 SYNCS.PHASECHK.TRANS64 P0, [R0+URZ], R3 ;  /* 0x00000003000085a7 */ /* 0x000ea400080010ff */
[----:B--2---:R-:W-:Y:S05]  /*9fd0*/  @!P0 BRA `(.L_x_187) ;  /* 0xfffffffc00f08947 */ /* 0x004fea000383ffff */
[----:B------:R-:W-:Y:S05]  /*9fe0*/  BRA `(.L_x_188) ;  /* 0xffffff9c00fc7947 */ /* 0x000fea000383ffff */
.L_x_85:
[----:B------:R-:W-:-:S07]  /*9ff0*/  MOV R0, UR7 ;  /* 0x0000000700007c02 */ /* 0x000fce0008000f00 */
.L_x_189:
[----:B-1----:R1:W2:Y:S02]  /*a000*/  SYNCS.PHASECHK.TRANS64.TRYWAIT P1, [R0+URZ+0x150], R2 ;  /* 0x00015002000075a7 */ /* 0x0022a400080211ff */
[----:B--2---:R-:W-:Y:S05]  /*a010*/  @!P1 NANOSLEEP.SYNCS 0x989680 ;  /* 0x009896800000995d */ /* 0x004fea0003900000 */
[----:B------:R-:W2:Y:S02]  /*a020*/  @!P1 SYNCS.PHASECHK.TRANS64 P1, [R0+URZ+0x150], R2 ;  /* 0x00015002000095a7 */ /* 0x000ea400080210ff */
[----:B--2---:R-:W-:Y:S05]  /*a030*/  @!P1 BRA `(.L_x_189) ;  /* 0xfffffffc00f09947 */ /* 0x004fea000383ffff */
[----:B------:R-:W-:Y:S05]  /*a040*/  BRA `(.L_x_190) ;  /* 0xffffffa000487947 */ /* 0x000fea000383ffff */
.L_x_90:
[----:B--2---:R2:W4:Y:S02]  /*a050*/  SYNCS.PHASECHK.TRANS64.TRYWAIT P0, [R0+URZ+0xd0], R2 ;  /* 0x0000d002000075a7 */ /* 0x00452400080011ff */
[----:B----4-:R-:W-:Y:S05]  /*a060*/  @!P0 NANOSLEEP.SYNCS 0x989680 ;  /* 0x009896800000895d */ /* 0x010fea0003900000 */
[----:B------:R-:W4:Y:S02]  /*a070*/  @!P0 SYNCS.PHASECHK.TRANS64 P0, [R0+URZ+0xd0], R2 ;  /* 0x0000d002000085a7 */ /* 0x000f2400080010ff */
[----:B----4-:R-:W-:Y:S05]  /*a080*/  @!P0 BRA `(.L_x_90) ;  /* 0xfffffffc00f08947 */ /* 0x010fea000383ffff */
[----:B------:R-:W-:Y:S05]  /*a090*/  BRA `(.L_x_191) ;  /* 0xffffffa4005c7947 */ /* 0x000fea000383ffff */
.L_x_93:
[----:B------:R-:W-:Y:S07]  /*a0a0*/  MOV R0, UR7 ;  /* 0x0000000700007c02 */ /* 0x000fee0008000f00 */
.L_x_192:
[----:B--2---:R2:W4:Y:S02]  /*a0b0*/  SYNCS.PHASECHK.TRANS64.TRYWAIT P0, [R0+URZ+0xc8], R2 ;  /* 0x0000c802000075a7 */ /* 0x00452400080011ff */
[----:B----4-:R-:W-:Y:S05]  /*a0c0*/  @!P0 NANOSLEEP.SYNCS 0x989680 ;  /* 0x009896800000895d */ /* 0x010fea0003900000 */
[----:B------:R-:W4:Y:S02]  /*a0d0*/  @!P0 SYNCS.PHASECHK.TRANS64 P0, [R0+URZ+0xc8], R2 ;  /* 0x0000c802000085a7 */ /* 0x000f2400080010ff */
[----:B----4-:R-:W-:Y:S05]  /*a0e0*/  @!P0 BRA `(.L_x_192) ;  /* 0xfffffffc00f08947 */ /* 0x010fea000383ffff */
[----:B------:R-:W-:Y:S05]  /*a0f0*/  BRA `(.L_x_92) ;  /* 0xffffffa8003c7947 */ /* 0x000fea000383ffff */
.L_x_96:
[----:B------:R-:W-:Y:S07]  /*a100*/  MOV R0, UR7 ;  /* 0x0000000700007c02 */ /* 0x000fee0008000f00 */
.L_x_193:
[----:B-1----:R1:W2:Y:S02]  /*a110*/  SYNCS.PHASECHK.TRANS64.TRYWAIT P0, [R0+URZ+0xa0], R14 ;  /* 0x0000a00e000075a7 */ /* 0x0022a400080011ff */
[----:B--2---:R-:W-:Y:S05]  /*a120*/  @!P0 NANOSLEEP.SYNCS 0x989680 ;  /* 0x009896800000895d */ /* 0x004fea0003900000 */
[----:B------:R-:W2:Y:S02]  /*a130*/  @!P0 SYNCS.PHASECHK.TRANS64 P0, [R0+URZ+0xa0], R14 ;  /* 0x0000a00e000085a7 */ /* 0x000ea400080010ff */
[----:B--2---:R-:W-:Y:S05]  /*a140*/  @!P0 BRA `(.L_x_193) ;  /* 0xfffffffc00f08947 */ /* 0x004fea000383ffff */
[----:B------:R-:W-:Y:S05]  /*a150*/  BRA `(.L_x_194) ;  /* 0xffffffa800b47947 */ /* 0x000fea000383ffff */
.L_x_97:
[----:B------:R-:W-:Y:S07]  /*a160*/  MOV R0, UR7 ;  /* 0x0000000700007c02 */ /* 0x000fee0008000f00 */
.L_x_195:
[----:B-1----:R1:W2:Y:S02]  /*a170*/  SYNCS.PHASECHK.TRANS64.TRYWAIT P0, [R0+URZ+0xa8], R14 ;  /* 0x0000a80e000075a7 */ /* 0x0022a400080011ff */
[----:B--2---:R-:W-:Y:S05]  /*a180*/  @!P0 NANOSLEEP.SYNCS 0x989680 ;  /* 0x009896800000895d */ /* 0x004fea0003900000 */
[----:B------:R-:W2:Y:S02]  /*a190*/  @!P0 SYNCS.PHASECHK.TRANS64 P0, [R0+URZ+0xa8], R14 ;  /* 0x0000a80e000085a7 */ /* 0x000ea400080010ff */
[----:B--2---:R-:W-:Y:S05]  /*a1a0*/  @!P0 BRA `(.L_x_195) ;  /* 0xfffffffc00f08947 */ /* 0x004fea000383ffff */
[----:B------:R-:W-:Y:S05]  /*a1b0*/  BRA `(.L_x_196) ;  /* 0xffffffa800ec7947 */ /* 0x000fea000383ffff */
.L_x_98:
[----:B------:R-:W-:Y:S07]  /*a1c0*/  MOV R0, UR7 ;  /* 0x0000000700007c02 */ /* 0x000fee0008000f00 */
.L_x_197:
[----:B-1----:R1:W2:Y:S02]  /*a1d0*/  SYNCS.PHASECHK.TRANS64.TRYWAIT P0, [R0+URZ+0xb0], R14 ;  /* 0x0000b00e000075a7 */ /* 0x0022a400080011ff */
[----:B--2---:R-:W-:Y:S05]  /*a1e0*/  @!P0 NANOSLEEP.SYNCS 0x989680 ;  /* 0x009896800000895d */ /* 0x004fea0003900000 */
[----:B------:R-:W2:Y:S02]  /*a1f0*/  @!P0 SYNCS.PHASECHK.TRANS64 P0, [R0+URZ+0xb0], R14 ;  /* 0x0000b00e000085a7 */ /* 0x000ea400080010ff */
[----:B--2---:R-:W-:Y:S05]  /*a200*/  @!P0 BRA `(.L_x_197) ;  /* 0xfffffffc00f08947 */ /* 0x004fea000383ffff */
[----:B------:R-:W-:Y:S05]  /*a210*/  BRA `(.L_x_198) ;  /* 0xffffffac00307947 */ /* 0x000fea000383ffff */
.L_x_99:
[----:B------:R-:W-:Y:S07]  /*a220*/  MOV R0, UR7 ;  /* 0x0000000700007c02 */ /* 0x000fee0008000f00 */
.L_x_199:
[----:B-1----:R1:W2:Y:S02]  /*a230*/  SYNCS.PHASECHK.TRANS64.TRYWAIT P0, [R0+URZ+0xb8], R14 ;  /* 0x0000b80e000075a7 */ /* 0x0022a400080011ff */
[----:B--2---:R-:W-:Y:S05]  /*a240*/  @!P0 NANOSLEEP.SYNCS 0x989680 ;  /* 0x009896800000895d */ /* 0x004fea0003900000 */
[----:B------:R-:W2:Y:S02]  /*a250*/  @!P0 SYNCS.PHASECHK.TRANS64 P0, [R0+URZ+0xb8], R14 ;  /* 0x0000b80e000085a7 */ /* 0x000ea400080010ff */
[----:B--2---:R-:W-:Y:S05]  /*a260*/  @!P0 BRA `(.L_x_199) ;  /* 0xfffffffc00f08947 */ /* 0x004fea000383ffff */
[----:B------:R-:W-:Y:S05]  /*a270*/  BRA `(.L_x_200) ;  /* 0xffffffac00b47947 */ /* 0x000fea000383ffff */
.L_x_101:
[----:B------:R-:W-:-:S07]  /*a280*/  MOV R0, UR7 ;  /* 0x0000000700007c02 */ /* 0x000fce0008000f00 */
.L_x_201:
[----:B-1----:R1:W4:Y:S02]  /*a290*/  SYNCS.PHASECHK.TRANS64.TRYWAIT P0, [R0+URZ+0xa0], R2 ;  /* 0x0000a002000075a7 */ /* 0x00232400080011ff */
[----:B----4-:R-:W-:Y:S05]  /*a2a0*/  @!P0 NANOSLEEP.SYNCS 0x989680 ;  /* 0x009896800000895d */ /* 0x010fea0003900000 */
[----:B------:R-:W4:Y:S02]  /*a2b0*/  @!P0 SYNCS.PHASECHK.TRANS64 P0, [R0+URZ+0xa0], R2 ;  /* 0x0000a002000085a7 */ /* 0x000f2400080010ff */
[----:B----4-:R-:W-:Y:S05]  /*a2c0*/  @!P0 BRA `(.L_x_201) ;  /* 0xfffffffc00f08947 */ /* 0x010fea000383ffff */
[----:B------:R-:W-:Y:S05]  /*a2d0*/  BRA `(.L_x_202) ;  /* 0xffffffb000247947 */ /* 0x000fea000383ffff */
.L_x_102:
[----:B-1----:R-:W-:-:S07]  /*a2e0*/  MOV R0, UR7 ;  /* 0x0000000700007c02 */ /* 0x002fce0008000f00 */
.L_x_203:
[----:B-1----:R1:W4:Y:S02]  /*a2f0*/  SYNCS.PHASECHK.TRANS64.TRYWAIT P0, [R0+URZ+0xa8], R2 ;  /* 0x0000a802000075a7 */ /* 0x00232400080011ff */
[----:B----4-:R-:W-:Y:S05]  /*a300*/  @!P0 NANOSLEEP.SYNCS 0x989680 ;  /* 0x009896800000895d */ /* 0x010fea0003900000 */
[----:B------:R-:W4:Y:S02]  /*a310*/  @!P0 SYNCS.PHASECHK.TRANS64 P0, [R0+URZ+0xa8], R2 ;  /* 0x0000a802000085a7 */ /* 0x000f2400080010ff */
[----:B----4-:R-:W-:Y:S05]  /*a320*/  @!P0 BRA `(.L_x_203) ;  /* 0xfffffffc00f08947 */ /* 0x010fea000383ffff */
[----:B------:R-:W-:Y:S05]  /*a330*/  BRA `(.L_x_204) ;  /* 0xffffffb000147947 */ /* 0x000fea000383ffff */
.L_x_103:
[----:B-1----:R-:W-:-:S07]  /*a340*/  MOV R0, UR7 ;  /* 0x0000000700007c02 */ /* 0x002fce0008000f00 */
.L_x_205:
[----:B-1----:R1:W4:Y:S02]  /*a350*/  SYNCS.PHASECHK.TRANS64.TRYWAIT P0, [R0+URZ+0xb0], R2 ;  /* 0x0000b002000075a7 */ /* 0x00232400080011ff */
[----:B----4-:R-:W-:Y:S05]  /*a360*/  @!P0 NANOSLEEP.SYNCS 0x989680 ;  /* 0x009896800000895d */ /* 0x010fea0003900000 */
[----:B------:R-:W4:Y:S02]  /*a370*/  @!P0 SYNCS.PHASECHK.TRANS64 P0, [R0+URZ+0xb0], R2 ;  /* 0x0000b002000085a7 */ /* 0x000f2400080010ff */
[----:B----4-:R-:W-:Y:S05]  /*a380*/  @!P0 BRA `(.L_x_205) ;  /* 0xfffffffc00f08947 */ /* 0x010fea000383ffff */
[----:B------:R-:W-:Y:S05]  /*a390*/  BRA `(.L_x_206) ;  /* 0xffffffb000047947 */ /* 0x000fea000383ffff */
.L_x_105:
[----:B--2---:R2:W4:Y:S02]  /*a3a0*/  SYNCS.PHASECHK.TRANS64.TRYWAIT P0, [R0+URZ+0xd0], R2 ;  /* 0x0000d002000075a7 */ /* 0x00452400080011ff */
[----:B----4-:R-:W-:Y:S05]  /*a3b0*/  @!P0 NANOSLEEP.SYNCS 0x989680 ;  /* 0x009896800000895d */ /* 0x010fea0003900000 */
[----:B------:R-:W4:Y:S02]  /*a3c0*/  @!P0 SYNCS.PHASECHK.TRANS64 P0, [R0+URZ+0xd0], R2 ;  /* 0x0000d002000085a7 */ /* 0x000f2400080010ff */
[----:B----4-:R-:W-:Y:S05]  /*a3d0*/  @!P0 BRA `(.L_x_105) ;  /* 0xfffffffc00f08947 */ /* 0x010fea000383ffff */
[----:B------:R-:W-:Y:S05]  /*a3e0*/  BRA `(.L_x_207) ;  /* 0xffffffb000cc7947 */ /* 0x000fea000383ffff */
.L_x_116:
[----:B-1----:R-:W-:Y:S04]  /*a3f0*/  MOV R2, UR48 ;  /* 0x0000003000027c02 */ /* 0x002fe80008000f00 */
[----:B------:R1:W3:Y:S03]  /*a400*/  SYNCS.PHASECHK.TRANS64.TRYWAIT P1, [R2+URZ+0x80], R3 ;  /* 0x00008003020075a7 */ /* 0x0002e600080211ff */
[----:B---3--:R-:W-:Y:S05]  /*a410*/  @!P1 NANOSLEEP.SYNCS 0x989680 ;  /* 0x009896800000995d */ /* 0x008fea0003900000 */
[----:B------:R-:W3:Y:S02]  /*a420*/  @!P1 SYNCS.PHASECHK.TRANS64 P1, [R2+URZ+0x80], R3 ;  /* 0x00008003020095a7 */ /* 0x000ee400080210ff */
[----:B---3--:R-:W-:Y:S05]  /*a430*/  @!P1 BRA `(.L_x_116) ;  /* 0xfffffffc00ec9947 */ /* 0x008fea000383ffff */
[----:B------:R-:W-:Y:S05]  /*a440*/  BRA `(.L_x_115) ;  /* 0xffffffbc00d87947 */ /* 0x000fea000383ffff */
.L_x_118:
[----:B-1----:R1:W4:Y:S02]  /*a450*/  SYNCS.PHASECHK.TRANS64.TRYWAIT P0, [R112+URZ+0xf0], R0 ;  /* 0x0000f000700075a7 */ /* 0x00232400080011ff */
[----:B----4-:R-:W-:Y:S05]  /*a460*/  @!P0 NANOSLEEP.SYNCS 0x989680 ;  /* 0x009896800000895d */ /* 0x010fea0003900000 */
[----:B------:R-:W4:Y:S02]  /*a470*/  @!P0 SYNCS.PHASECHK.TRANS64 P0, [R112+URZ+0xf0], R0 ;  /* 0x0000f000700085a7 */ /* 0x000f2400080010ff */
[----:B----4-:R-:W-:Y:S05]  /*a480*/  @!P0 BRA `(.L_x_118) ;  /* 0xfffffffc00f08947 */ /* 0x010fea000383ffff */
[----:B------:R-:W-:Y:S05]  /*a490*/  BRA `(.L_x_117) ;  /* 0xffffffc000007947 */ /* 0x000fea000383ffff */
.L_x_127:
[----:B--2---:R2:W4:Y:S02]  /*a4a0*/  SYNCS.PHASECHK.TRANS64.TRYWAIT P0, [R2+URZ+0x80], R0 ;  /* 0x00008000020075a7 */ /* 0x00452400080011ff */
[----:B----4-:R-:W-:Y:S05]  /*a4b0*/  @!P0 NANOSLEEP.SYNCS 0x989680 ;  /* 0x009896800000895d */ /* 0x010fea0003900000 */
[----:B------:R-:W4:Y:S02]  /*a4c0*/  @!P0 SYNCS.PHASECHK.TRANS64 P0, [R2+URZ+0x80], R0 ;  /* 0x00008000020085a7 */ /* 0x000f2400080010ff */
[----:B----4-:R-:W-:Y:S05]  /*a4d0*/  @!P0 BRA `(.L_x_127) ;  /* 0xfffffffc00f08947 */ /* 0x010fea000383ffff */
[----:B------:R-:W-:Y:S05]  /*a4e0*/  BRA `(.L_x_126) ;  /* 0xffffffc800dc7947 */ /* 0x000fea000383ffff */
.L_x_135:
[----:B--2---:R2:W4:Y:S02]  /*a4f0*/  SYNCS.PHASECHK.TRANS64.TRYWAIT P0, [R0+URZ+0x80], R6 ;  /* 0x00008006000075a7 */ /* 0x00452400080011ff */
[----:B----4-:R-:W-:Y:S05]  /*a500*/  @!P0 NANOSLEEP.SYNCS 0x989680 ;  /* 0x009896800000895d */ /* 0x010fea0003900000 */
[----:B------:R-:W4:Y:S02]  /*a510*/  @!P0 SYNCS.PHASECHK.TRANS64 P0, [R0+URZ+0x80], R6 ;  /* 0x00008006000085a7 */ /* 0x000f2400080010ff */
[----:B----4-:R-:W-:Y:S05]  /*a520*/  @!P0 BRA `(.L_x_135) ;  /* 0xfffffffc00f08947 */ /* 0x010fea000383ffff */
[----:B------:R-:W-:Y:S05]  /*a530*/  BRA `(.L_x_134) ;  /* 0xffffffd400dc7947 */ /* 0x000fea000383ffff */
.L_x_143:
[----:B--2---:R2:W4:Y:S02]  /*a540*/  SYNCS.PHASECHK.TRANS64.TRYWAIT P0, [R0+URZ+0x80], R5 ;  /* 0x00008005000075a7 */ /* 0x00452400080011ff */
[----:B----4-:R-:W-:Y:S05]  /*a550*/  @!P0 NANOSLEEP.SYNCS 0x989680 ;  /* 0x009896800000895d */ /* 0x010fea0003900000 */
[----:B------:R-:W4:Y:S02]  /*a560*/  @!P0 SYNCS.PHASECHK.TRANS64 P0, [R0+URZ+0x80], R5 ;  /* 0x00008005000085a7 */ /* 0x000f2400080010ff */
[----:B----4-:R-:W-:Y:S05]  /*a570*/  @!P0 BRA `(.L_x_143) ;  /* 0xfffffffc00f08947 */ /* 0x010fea000383ffff */
[----:B------:R-:W-:Y:S05]  /*a580*/  BRA `(.L_x_142) ;  /* 0xffffffe000dc7947 */ /* 0x000fea000383ffff */
        .weak           $__internal_0_$__cuda_sm10x_tcgen05_guardrail_trap_col_being_dealloced_not_returned_by_alloc
        .type           $__internal_0_$__cuda_sm10x_tcgen05_guardrail_trap_col_being_dealloced_not_returned_by_alloc,@function
        .size           $__internal_0_$__cuda_sm10x_tcgen05_guardrail_trap_col_being_dealloced_not_returned_by_alloc,($__internal_1_$__cuda_sm10x_tcgen05_guardrail_trap_phase_invalid_during_alloc - $__internal_0_$__cuda_sm10x_tcgen05_guardrail_trap_col_being_dealloced_not_returned_by_alloc)
$__internal_0_$__cuda_sm10x_tcgen05_guardrail_trap_col_being_dealloced_not_returned_by_alloc:
[----:B------:R-:W-:Y:S05]  /*a590*/  BPT.TRAP 0x1 ;  /* 0x000000040000795c */ /* 0x000fea0000300000 */
[----:B------:R-:W-:-:S04]  /*a5a0*/  HFMA2 R3, -RZ, RZ, 0, 0 ;  /* 0x00000000ff037431 */ /* 0x000fc800000001ff */
[----:B------:R-:W-:Y:S05]  /*a5b0*/  RET.REL.NODEC R2 `(_ZN7cutlass13device_kernelINS_4gemm6kernel13GemmUniversalIN4cute5tupleIJiiiiEEENS1_10collective13CollectiveMmaINS1_35MainloopSm100TmaUmmaWarpSpecializedILi8ELi2ELi4ENS5_IJNS4_1CILi2EEENSA_ILi1EEESC_EEEEENS5_IJNSA_ILi256EEENSA_ILi128EEENSA_ILi64EEEEEENS_6half_tENS5_IJlSC_lEEESJ_SK_NS4_8TiledMMAINS4_8MMA_AtomIJNS4_26SM100_MMA_F16BF16_2x1SM_SSISJ_SJ_fLi256ELi128ELNS4_4UMMA5MajorE0ELSP_0ELNSO_7ScaleInE0ELSQ_0EEEEEENS4_6LayoutINS5_IJSC_SC_SC_EEENS5_IJNSA_ILi0EEESV_SV_EEEEENS5_IJNS4_10UnderscoreESY_SY_EEEEENS4_18SM100_TMA_2SM_LOADENS4_14ComposedLayoutINS4_7SwizzleILi3ELi4ELi3EEENS4_18smem_ptr_flag_bitsILi16EEENST_INS5_IJNSA_ILi8EEESH_EEENS5_IJSH_SC_EEEEEEEvNS4_8identityES11_S1B_vS1C_EENS_8epilogue10collective18CollectiveEpilogueINS1E_23Sm100TmaWarpSpecializedILi4ELi2ELi32ELb1ELb0EEEJNS5_IJSG_SG_SH_EEENS5_IJNST_ISG_SC_EENST_INSA_ILi32EEESC_EEEEESJ_SK_SJ_SK_NS1E_6fusion15FusionCallbacksIS1I_NS1O_17LinearCombinationISJ_fSJ_fLNS_15FloatRoundStyleE2EEES1J_S1N_JEEENS4_5SM1004TMEM4LOAD26SM100_TMEM_LOAD_32dp32b32xENS4_13SM90_TMA_LOADENS12_INS13_ILi2ELi4ELi3EEES16_NST_INS5_IJS17_S1L_EEENS5_IJS1L_SC_EEEEEEENS4_39AutoVectorizingCopyWithAssumedAlignmentILi128EEENS4_14SM90_TMA_STOREES23_S25_S25_EEEvvEEEEvNT_6ParamsE) ;  /* 0xffffff5802907950 */ /* 0x000fea0003c3ffff */
        .weak           $__internal_1_$__cuda_sm10x_tcgen05_guardrail_trap_phase_invalid_during_alloc
        .type           $__internal_1_$__cuda_sm10x_tcgen05_guardrail_trap_phase_invalid_during_alloc,@function
        .size           $__internal_1_$__cuda_sm10x_tcgen05_guardrail_trap_phase_invalid_during_alloc,($__internal_2_$__cuda_sm10x_tcgen05_guardrail_trap_unallocated_columns_being_dealloced - $__internal_1_$__cuda_sm10x_tcgen05_guardrail_trap_phase_invalid_during_alloc)
$__internal_1_$__cuda_sm10x_tcgen05_guardrail_trap_phase_invalid_during_alloc:
[----:B------:R-:W-:Y:S05]  /*a5c0*/  BPT.TRAP 0x1 ;  /* 0x000000040000795c */ /* 0x000fea0000300000 */
[----:B------:R-:W-:-:S04]  /*a5d0*/  MOV R3, 0x0 ;  /* 0x0000000000037802 */ /* 0x000fc80000000f00 */
[----:B------:R-:W-:Y:S05]  /*a5e0*/  RET.REL.NODEC R2 `(_ZN7cutlass13device_kernelINS_4gemm6kernel13GemmUniversalIN4cute5tupleIJiiiiEEENS1_10collective13CollectiveMmaINS1_35MainloopSm100TmaUmmaWarpSpecializedILi8ELi2ELi4ENS5_IJNS4_1CILi2EEENSA_ILi1EEESC_EEEEENS5_IJNSA_ILi256EEENSA_ILi128EEENSA_ILi64EEEEEENS_6half_tENS5_IJlSC_lEEESJ_SK_NS4_8TiledMMAINS4_8MMA_AtomIJNS4_26SM100_MMA_F16BF16_2x1SM_SSISJ_SJ_fLi256ELi128ELNS4_4UMMA5MajorE0ELSP_0ELNSO_7ScaleInE0ELSQ_0EEEEEENS4_6LayoutINS5_IJSC_SC_SC_EEENS5_IJNSA_ILi0EEESV_SV_EEEEENS5_IJNS4_10UnderscoreESY_SY_EEEEENS4_18SM100_TMA_2SM_LOADENS4_14ComposedLayoutINS4_7SwizzleILi3ELi4ELi3EEENS4_18smem_ptr_flag_bitsILi16EEENST_INS5_IJNSA_ILi8EEESH_EEENS5_IJSH_SC_EEEEEEEvNS4_8identityES11_S1B_vS1C_EENS_8epilogue10collective18CollectiveEpilogueINS1E_23Sm100TmaWarpSpecializedILi4ELi2ELi32ELb1ELb0EEEJNS5_IJSG_SG_SH_EEENS5_IJNST_ISG_SC_EENST_INSA_ILi32EEESC_EEEEESJ_SK_SJ_SK_NS1E_6fusion15FusionCallbacksIS1I_NS1O_17LinearCombinationISJ_fSJ_fLNS_15FloatRoundStyleE2EEES1J_S1N_JEEENS4_5SM1004TMEM4LOAD26SM100_TMEM_LOAD_32dp32b32xENS4_13SM90_TMA_LOADENS12_INS13_ILi2ELi4ELi3EEES16_NST_INS5_IJS17_S1L_EEENS5_IJS1L_SC_EEEEEEENS4_39AutoVectorizingCopyWithAssumedAlignmentILi128EEENS4_14SM90_TMA_STOREES23_S25_S25_EEEvvEEEEvNT_6ParamsE) ;  /* 0xffffff5802847950 */ /* 0x000fea0003c3ffff */
        .weak           $__internal_2_$__cuda_sm10x_tcgen05_guardrail_trap_unallocated_columns_being_dealloced
        .type           $__internal_2_$__cuda_sm10x_tcgen05_guardrail_trap_unallocated_columns_being_dealloced,@function
        .size           $__internal_2_$__cuda_sm10x_tcgen05_guardrail_trap_unallocated_columns_being_dealloced,(.L_x_209 - $__internal_2_$__cuda_sm10x_tcgen05_guardrail_trap_unallocated_columns_being_dealloced)
$__internal_2_$__cuda_sm10x_tcgen05_guardrail_trap_unallocated_columns_being_dealloced:
[----:B------:R-:W-:Y:S05]  /*a5f0*/  BPT.TRAP 0x1 ;  /* 0x000000040000795c */ /* 0x000fea0000300000 */
[----:B------:R-:W-:-:S04]  /*a600*/  HFMA2 R3, -RZ, RZ, 0, 0 ;  /* 0x00000000ff037431 */ /* 0x000fc800000001ff */
[----:B------:R-:W-:Y:S05]  /*a610*/  RET.REL.NODEC R2 `(_ZN7cutlass13device_kernelINS_4gemm6kernel13GemmUniversalIN4cute5tupleIJiiiiEEENS1_10collective13CollectiveMmaINS1_35MainloopSm100TmaUmmaWarpSpecializedILi8ELi2ELi4ENS5_IJNS4_1CILi2EEENSA_ILi1EEESC_EEEEENS5_IJNSA_ILi256EEENSA_ILi128EEENSA_ILi64EEEEEENS_6half_tENS5_IJlSC_lEEESJ_SK_NS4_8TiledMMAINS4_8MMA_AtomIJNS4_26SM100_MMA_F16BF16_2x1SM_SSISJ_SJ_fLi256ELi128ELNS4_4UMMA5MajorE0ELSP_0ELNSO_7ScaleInE0ELSQ_0EEEEEENS4_6LayoutINS5_IJSC_SC_SC_EEENS5_IJNSA_ILi0EEESV_SV_EEEEENS5_IJNS4_10UnderscoreESY_SY_EEEEENS4_18SM100_TMA_2SM_LOADENS4_14ComposedLayoutINS4_7SwizzleILi3ELi4ELi3EEENS4_18smem_ptr_flag_bitsILi16EEENST_INS5_IJNSA_ILi8EEESH_EEENS5_IJSH_SC_EEEEEEEvNS4_8identityES11_S1B_vS1C_EENS_8epilogue10collective18CollectiveEpilogueINS1E_23Sm100TmaWarpSpecializedILi4ELi2ELi32ELb1ELb0EEEJNS5_IJSG_SG_SH_EEENS5_IJNST_ISG_SC_EENST_INSA_ILi32EEESC_EEEEESJ_SK_SJ_SK_NS1E_6fusion15FusionCallbacksIS1I_NS1O_17LinearCombinationISJ_fSJ_fLNS_15FloatRoundStyleE2EEES1J_S1N_JEEENS4_5SM1004TMEM4LOAD26SM100_TMEM_LOAD_32dp32b32xENS4_13SM90_TMA_LOADENS12_INS13_ILi2ELi4ELi3EEES16_NST_INS5_IJS17_S1L_EEENS5_IJS1L_SC_EEEEEEENS4_39AutoVectorizingCopyWithAssumedAlignmentILi128EEENS4_14SM90_TMA_STOREES23_S25_S25_EEEvvEEEEvNT_6ParamsE) ;  /* 0xffffff5802787950 */ /* 0x000fea0003c3ffff */
.L_x_208:
[----:B------:R-:W-:-:S00]  /*a620*/  BRA `(.L_x_208) ;  /* 0xfffffffc00fc7947 */ /* 0x000fc0000383ffff */
[----:B------:R-:W-:-:S00]  /*a630*/  NOP ;  /* 0x0000000000007918 */ /* 0x000fc00000000000 */
        /* <DEDUP_REMOVED lines=12> */
.L_x_209:


//--------------------- .nv.global.init           --------------------------
	.section	.nv.global.init,"aw",@progbits
.nv.global.init:
	.type		$str$27,@object
	.size		$str$27,($str$28 - $str$27)
$str$27:
        /*0000*/ 	.byte	0x28, 0x61, 0x64, 0x64, 0x72, 0x65, 0x73, 0x73, 0x20, 0x26, 0x20, 0x6d, 0x61, 0x73, 0x6b, 0x29
        /*0010*/ 	.byte	0x20, 0x3d, 0x3d, 0x20, 0x30, 0x00
	.type		$str$28,@object
	.size		$str$28,($str$26 - $str$28)
$str$28:
        /*0016*/ 	.byte	0x2f, 0x74, 0x6d, 0x70, 0x2f, 0x63, 0x75, 0x74, 0x6c, 0x61, 0x73, 0x73, 0x5f, 0x73, 0x77, 0x65
        /*0026*/ 	.byte	0x65, 0x70, 0x5f, 0x73, 0x72, 0x63, 0x2f, 0x69, 0x6e, 0x63, 0x6c, 0x75, 0x64, 0x65, 0x2f, 0x63
        /*0036*/ 	.byte	0x75, 0x74, 0x65, 0x2f, 0x70, 0x6f, 0x69, 0x6e, 0x74, 0x65, 0x72, 0x5f, 0x66, 0x6c, 0x61, 0x67
        /*0046*/ 	.byte	0x67, 0x65, 0x64, 0x2e, 0x68, 0x70, 0x70, 0x00
	.type		$str$26,@object
	.size		$str$26,($str$25 - $str$26)
$str$26:
        /*004e*/ 	.byte	0x2f, 0x74, 0x6d, 0x70, 0x2f, 0x63, 0x75, 0x74, 0x6c, 0x61, 0x73, 0x73, 0x5f, 0x73, 0x77, 0x65
        /*005e*/ 	.byte	0x65, 0x70, 0x5f, 0x73, 0x72, 0x63, 0x2f, 0x69, 0x6e, 0x63, 0x6c, 0x75, 0x64, 0x65, 0x2f, 0x63
        /*006e*/ 	.byte	0x75, 0x74, 0x65, 0x2f, 0x61, 0x74, 0x6f, 0x6d, 0x2f, 0x63, 0x6f, 0x70, 0x79, 0x5f, 0x74, 0x72
        /*007e*/ 	.byte	0x61, 0x69, 0x74, 0x73, 0x5f, 0x73, 0x6d, 0x31, 0x30, 0x30, 0x2e, 0x68, 0x70, 0x70, 0x00
	.type		$str$25,@object
	.size		$str$25,(__unnamed_1 - $str$25)
$str$25:
        /*008d*/ 	.byte	0x28, 0x28, 0x75, 0x69, 0x6e, 0x74, 0x33, 0x32, 0x5f, 0x74, 0x28, 0x74, 0x68, 0x72, 0x65, 0x61
        /*009d*/ 	.byte	0x64, 0x49, 0x64, 0x78, 0x2e, 0x78, 0x29, 0x20, 0x2f, 0x20, 0x33, 0x32, 0x29, 0x20, 0x25, 0x20
        /*00ad*/ 	.byte	0x34, 0x29, 0x20, 0x3d, 0x3d, 0x20, 0x28, 0x28, 0x28, 0x74, 0x6d, 0x65, 0x6d, 0x5f, 0x61, 0x64
        /*00bd*/ 	.byte	0x64, 0x72, 0x20, 0x3e, 0x3e, 0x20, 0x31, 0x36, 0x29, 0x20, 0x2f, 0x20, 0x33, 0x32, 0x29, 0x20
        /*00cd*/ 	.byte	0x25, 0x20, 0x34, 0x29, 0x00
	.type		__unnamed_1,@object
	.size		__unnamed_1,(__unnamed_2 - __unnamed_1)
__unnamed_1:
        /*00d2*/ 	.byte	0x61, 0x75, 0x74, 0x6f, 0x20, 0x63, 0x75, 0x74, 0x65, 0x3a, 0x3a, 0x61, 0x73, 0x5f, 0x70, 0x6f
        /* <DEDUP_REMOVED lines=24> */
        /*0262*/ 	.byte	0x3e, 0x3e, 0x3e, 0x3e, 0x5d, 0x00
	.type		__unnamed_2,@object
	.size		__unnamed_2,(.L_2 - __unnamed_2)
__unnamed_2:
        /* <DEDUP_REMOVED lines=42> */
        /*0508*/ 	.byte	0x3e, 0x3e, 0x5d, 0x00
.L_2:


//--------------------- .nv.shared._ZN7cutlass13device_kernelINS_4gemm6kernel13GemmUniversalIN4cute5tupleIJiiiiEEENS1_10collective13CollectiveMmaINS1_35MainloopSm100TmaUmmaWarpSpecializedILi8ELi2ELi4ENS5_IJNS4_1CILi2EEENSA_ILi1EEESC_EEEEENS5_IJNSA_ILi256EEENSA_ILi128EEENSA_ILi64EEEEEENS_6half_tENS5_IJlSC_lEEESJ_SK_NS4_8TiledMMAINS4_8MMA_AtomIJNS4_26SM100_MMA_F16BF16_2x1SM_SSISJ_SJ_fLi256ELi128ELNS4_4UMMA5MajorE0ELSP_0ELNSO_7ScaleInE0ELSQ_0EEEEEENS4_6LayoutINS5_IJSC_SC_SC_EEENS5_IJNSA_ILi0EEESV_SV_EEEEENS5_IJNS4_10UnderscoreESY_SY_EEEEENS4_18SM100_TMA_2SM_LOADENS4_14ComposedLayoutINS4_7SwizzleILi3ELi4ELi3EEENS4_18smem_ptr_flag_bitsILi16EEENST_INS5_IJNSA_ILi8EEESH_EEENS5_IJSH_SC_EEEEEEEvNS4_8identityES11_S1B_vS1C_EENS_8epilogue10collective18CollectiveEpilogueINS1E_23Sm100TmaWarpSpecializedILi4ELi2ELi32ELb1ELb0EEEJNS5_IJSG_SG_SH_EEENS5_IJNST_ISG_SC_EENST_INSA_ILi32EEESC_EEEEESJ_SK_SJ_SK_NS1E_6fusion15FusionCallbacksIS1I_NS1O_17LinearCombinationISJ_fSJ_fLNS_15FloatRoundStyleE2EEES1J_S1N_JEEENS4_5SM1004TMEM4LOAD26SM100_TMEM_LOAD_32dp32b32xENS4_13SM90_TMA_LOADENS12_INS13_ILi2ELi4ELi3EEES16_NST_INS5_IJS17_S1L_EEENS5_IJS1L_SC_EEEEEEENS4_39AutoVectorizingCopyWithAssumedAlignmentILi128EEENS4_14SM90_TMA_STOREES23_S25_S25_EEEvvEEEEvNT_6ParamsE --------------------------
	.section	.nv.shared._ZN7cutlass13device_kernelINS_4gemm6kernel13GemmUniversalIN4cute5tupleIJiiiiEEENS1_10collective13CollectiveMmaINS1_35MainloopSm100TmaUmmaWarpSpecializedILi8ELi2ELi4ENS5_IJNS4_1CILi2EEENSA_ILi1EEESC_EEEEENS5_IJNSA_ILi256EEENSA_ILi128EEENSA_ILi64EEEEEENS_6half_tENS5_IJlSC_lEEESJ_SK_NS4_8TiledMMAINS4_8MMA_AtomIJNS4_26SM100_MMA_F16BF16_2x1SM_SSISJ_SJ_fLi256ELi128ELNS4_4UMMA5MajorE0ELSP_0ELNSO_7ScaleInE0ELSQ_0EEEEEENS4_6LayoutINS5_IJSC_SC_SC_EEENS5_IJNSA_ILi0EEESV_SV_EEEEENS5_IJNS4_10UnderscoreESY_SY_EEEEENS4_18SM100_TMA_2SM_LOADENS4_14ComposedLayoutINS4_7SwizzleILi3ELi4ELi3EEENS4_18smem_ptr_flag_bitsILi16EEENST_INS5_IJNSA_ILi8EEESH_EEENS5_IJSH_SC_EEEEEEEvNS4_8identityES11_S1B_vS1C_EENS_8epilogue10collective18CollectiveEpilogueINS1E_23Sm100TmaWarpSpecializedILi4ELi2ELi32ELb1ELb0EEEJNS5_IJSG_SG_SH_EEENS5_IJNST_ISG_SC_EENST_INSA_ILi32EEESC_EEEEESJ_SK_SJ_SK_NS1E_6fusion15FusionCallbacksIS1I_NS1O_17LinearCombinationISJ_fSJ_fLNS_15FloatRoundStyleE2EEES1J_S1N_JEEENS4_5SM1004TMEM4LOAD26SM100_TMEM_LOAD_32dp32b32xENS4_13SM90_TMA_LOADENS12_INS13_ILi2ELi4ELi3EEES16_NST_INS5_IJS17_S1L_EEENS5_IJS1L_SC_EEEEEEENS4_39AutoVectorizingCopyWithAssumedAlignmentILi128EEENS4_14SM90_TMA_STOREES23_S25_S25_EEEvvEEEEvNT_6ParamsE,"aw",@nobits
	.sectionflags	@""
	.align	16
	.zero		1024


//--------------------- .nv.shared.reserved.0     --------------------------
	.section	.nv.shared.reserved.0,"aw",@nobits
	.weak		__nv_reservedSMEM_offset_0_alias
	.size		__nv_reservedSMEM_offset_0_alias, 0, 64
	.other		__nv_reservedSMEM_offset_0_alias,@"STO_CUDA_RESERVED_SHARED STV_DEFAULT"
__nv_reservedSMEM_offset_0_alias:
	.zero		0
.nv.shared.reserved.0:
	.zero		64
	.weak		__nv_reservedSMEM_tcgen05_partition
	.type		__nv_reservedSMEM_tcgen05_partition,@object
	.size		__nv_reservedSMEM_tcgen05_partition,(.L_0 - __nv_reservedSMEM_tcgen05_partition)
__nv_reservedSMEM_tcgen05_partition:
	.zero		32
.L_0:


//--------------------- .nv.global                --------------------------
	.section	.nv.global,"aw",@nobits
.nv.global:
	.type		_ZN40_INTERNAL_784b8bc4_4_k_cu_7a2988c3_283224cute1_E,@object
	.size		_ZN40_INTERNAL_784b8bc4_4_k_cu_7a2988c3_283224cute1_E,(_ZN40_INTERNAL_784b8bc4_4_k_cu_7a2988c3_283224cuda3std3__45__cpo6cbeginE - _ZN40_INTERNAL_784b8bc4_4_k_cu_7a2988c3_283224cute1_E)
_ZN40_INTERNAL_784b8bc4_4_k_cu_7a2988c3_283224cute1_E:
	.zero		1
	.type		_ZN40_INTERNAL_784b8bc4_4_k_cu_7a2988c3_283224cuda3std3__45__cpo6cbeginE,@object
	.size		_ZN40_INTERNAL_784b8bc4_4_k_cu_7a2988c3_283224cuda3std3__45__cpo6cbeginE,(_ZN40_INTERNAL_784b8bc4_4_k_cu_7a2988c3_283224cuda3std3__48in_placeE - _ZN40_INTERNAL_784b8bc4_4_k_cu_7a2988c3_283224cuda3std3__45__cpo6cbeginE)
_ZN40_INTERNAL_784b8bc4_4_k_cu_7a2988c3_283224cuda3std3__45__cpo6cbeginE:
	.zero		1
	.type		_ZN40_INTERNAL_784b8bc4_4_k_cu_7a2988c3_283224cuda3std3__48in_placeE,@object
	.size		_ZN40_INTERNAL_784b8bc4_4_k_cu_7a2988c3_283224cuda3std3__48in_placeE,(_ZN40_INTERNAL_784b8bc4_4_k_cu_7a2988c3_283224cuda3std6ranges3__45__cpo9iter_moveE - _ZN40_INTERNAL_784b8bc4_4_k_cu_7a2988c3_283224cuda3std3__48in_placeE)
_ZN40_INTERNAL_784b8bc4_4_k_cu_7a2988c3_283224cuda3std3__48in_placeE:
	.zero		1
	.type		_ZN40_INTERNAL_784b8bc4_4_k_cu_7a2988c3_283224cuda3std6ranges3__45__cpo9iter_moveE,@object
	.size		_ZN40_INTERNAL_784b8bc4_4_k_cu_7a2988c3_283224cuda3std6ranges3__45__cpo9iter_moveE,(_ZN40_INTERNAL_784b8bc4_4_k_cu_7a2988c3_283224cuda3std3__45__cpo5beginE - _ZN40_INTERNAL_784b8bc4_4_k_cu_7a2988c3_283224cuda3std6ranges3__45__cpo9iter_moveE)
_ZN40_INTERNAL_784b8bc4_4_k_cu_7a2988c3_283224cuda3std6ranges3__45__cpo9iter_moveE:
	.zero		1
	.type		_ZN40_INTERNAL_784b8bc4_4_k_cu_7a2988c3_283224cuda3std3__45__cpo5beginE,@object
	.size		_ZN40_INTERNAL_784b8bc4_4_k_cu_7a2988c3_283224cuda3std3__45__cpo5beginE,(_ZN40_INTERNAL_784b8bc4_4_k_cu_7a2988c3_283224cuda3std3__442_GLOBAL__N__784b8bc4_4_k_cu_7a2988c3_283226ignoreE - _ZN40_INTERNAL_784b8bc4_4_k_cu_7a2988c3_283224cuda3std3__45__cpo5beginE)
_ZN40_INTERNAL_784b8bc4_4_k_cu_7a2988c3_283224cuda3std3__45__cpo5beginE:
	.zero		1
	.type		_ZN40_INTERNAL_784b8bc4_4_k_cu_7a2988c3_283224cuda3std3__442_GLOBAL__N__784b8bc4_4_k_cu_7a2988c3_283226ignoreE,@object
	.size		_ZN40_INTERNAL_784b8bc4_4_k_cu_7a2988c3_283224cuda3std3__442_GLOBAL__N__784b8bc4_4_k_cu_7a2988c3_283226ignoreE,(_ZN40_INTERNAL_784b8bc4_4_k_cu_7a2988c3_283224cute7productE - _ZN40_INTERNAL_784b8bc4_4_k_cu_7a2988c3_283224cuda3std3__442_GLOBAL__N__784b8bc4_4_k_cu_7a2988c3_283226ignoreE)
_ZN40_INTERNAL_784b8bc4_4_k_cu_7a2988c3_283224cuda3std3__442_GLOBAL__N__784b8bc4_4_k_cu_7a2988c3_283226ignoreE:
	.zero		1
	.type		_ZN40_INTERNAL_784b8bc4_4_k_cu_7a2988c3_283224cute7productE,@object
	.size		_ZN40_INTERNAL_784b8bc4_4_k_cu_7a2988c3_283224cute7productE,(_ZN40_INTERNAL_784b8bc4_4_k_cu_7a2988c3_283224cuda3std3__45__cpo3endE - _ZN40_INTERNAL_784b8bc4_4_k_cu_7a2988c3_283224cute7productE)
_ZN40_INTERNAL_784b8bc4_4_k_cu_7a2988c3_283224cute7productE:
	.zero		1
	.type		_ZN40_INTERNAL_784b8bc4_4_k_cu_7a2988c3_283224cuda3std3__45__cpo3endE,@object
	.size		_ZN40_INTERNAL_784b8bc4_4_k_cu_7a2988c3_283224cuda3std3__45__cpo3endE,(_ZN40_INTERNAL_784b8bc4_4_k_cu_7a2988c3_283224cuda3std3__419piecewise_constructE - _ZN40_INTERNAL_784b8bc4_4_k_cu_7a2988c3_283224cuda3std3__45__cpo3endE)
_ZN40_INTERNAL_784b8bc4_4_k_cu_7a2988c3_283224cuda3std3__45__cpo3endE:
	.zero		1
	.type		_ZN40_INTERNAL_784b8bc4_4_k_cu_7a2988c3_283224cuda3std3__419piecewise_constructE,@object
	.size		_ZN40_INTERNAL_784b8bc4_4_k_cu_7a2988c3_283224cuda3std3__419piecewise_constructE,(_ZN40_INTERNAL_784b8bc4_4_k_cu_7a2988c3_283224cuda3std3__45__cpo4cendE - _ZN40_INTERNAL_784b8bc4_4_k_cu_7a2988c3_283224cuda3std3__419piecewise_constructE)
_ZN40_INTERNAL_784b8bc4_4_k_cu_7a2988c3_283224cuda3std3__419piecewise_constructE:
	.zero		1
	.type		_ZN40_INTERNAL_784b8bc4_4_k_cu_7a2988c3_283224cuda3std3__45__cpo4cendE,@object
	.size		_ZN40_INTERNAL_784b8bc4_4_k_cu_7a2988c3_283224cuda3std3__45__cpo4cendE,(_ZN40_INTERNAL_784b8bc4_4_k_cu_7a2988c3_283224cuda3std6ranges3__45__cpo4swapE - _ZN40_INTERNAL_784b8bc4_4_k_cu_7a2988c3_283224cuda3std3__45__cpo4cendE)
_ZN40_INTERNAL_784b8bc4_4_k_cu_7a2988c3_283224cuda3std3__45__cpo4cendE:
	.zero		1
	.type		_ZN40_INTERNAL_784b8bc4_4_k_cu_7a2988c3_283224cuda3std6ranges3__45__cpo4swapE,@object
	.size		_ZN40_INTERNAL_784b8bc4_4_k_cu_7a2988c3_283224cuda3std6ranges3__45__cpo4swapE,(.L_10 - _ZN40_INTERNAL_784b8bc4_4_k_cu_7a2988c3_283224cuda3std6ranges3__45__cpo4swapE)
_ZN40_INTERNAL_784b8bc4_4_k_cu_7a2988c3_283224cuda3std6ranges3__45__cpo4swapE:
	.zero		1
.L_10:


//--------------------- .nv.constant0._ZN7cutlass13device_kernelINS_4gemm6kernel13GemmUniversalIN4cute5tupleIJiiiiEEENS1_10collective13CollectiveMmaINS1_35MainloopSm100TmaUmmaWarpSpecializedILi8ELi2ELi4ENS5_IJNS4_1CILi2EEENSA_ILi1EEESC_EEEEENS5_IJNSA_ILi256EEENSA_ILi128EEENSA_ILi64EEEEEENS_6half_tENS5_IJlSC_lEEESJ_SK_NS4_8TiledMMAINS4_8MMA_AtomIJNS4_26SM100_MMA_F16BF16_2x1SM_SSISJ_SJ_fLi256ELi128ELNS4_4UMMA5MajorE0ELSP_0ELNSO_7ScaleInE0ELSQ_0EEEEEENS4_6LayoutINS5_IJSC_SC_SC_EEENS5_IJNSA_ILi0EEESV_SV_EEEEENS5_IJNS4_10UnderscoreESY_SY_EEEEENS4_18SM100_TMA_2SM_LOADENS4_14ComposedLayoutINS4_7SwizzleILi3ELi4ELi3EEENS4_18smem_ptr_flag_bitsILi16EEENST_INS5_IJNSA_ILi8EEESH_EEENS5_IJSH_SC_EEEEEEEvNS4_8identityES11_S1B_vS1C_EENS_8epilogue10collective18CollectiveEpilogueINS1E_23Sm100TmaWarpSpecializedILi4ELi2ELi32ELb1ELb0EEEJNS5_IJSG_SG_SH_EEENS5_IJNST_ISG_SC_EENST_INSA_ILi32EEESC_EEEEESJ_SK_SJ_SK_NS1E_6fusion15FusionCallbacksIS1I_NS1O_17LinearCombinationISJ_fSJ_fLNS_15FloatRoundStyleE2EEES1J_S1N_JEEENS4_5SM1004TMEM4LOAD26SM100_TMEM_LOAD_32dp32b32xENS4_13SM90_TMA_LOADENS12_INS13_ILi2ELi4ELi3EEES16_NST_INS5_IJS17_S1L_EEENS5_IJS1L_SC_EEEEEEENS4_39AutoVectorizingCopyWithAssumedAlignmentILi128EEENS4_14SM90_TMA_STOREES23_S25_S25_EEEvvEEEEvNT_6ParamsE --------------------------
	.section	.nv.constant0._ZN7cutlass13device_kernelINS_4gemm6kernel13GemmUniversalIN4cute5tupleIJiiiiEEENS1_10collective13CollectiveMmaINS1_35MainloopSm100TmaUmmaWarpSpecializedILi8ELi2ELi4ENS5_IJNS4_1CILi2EEENSA_ILi1EEESC_EEEEENS5_IJNSA_ILi256EEENSA_ILi128EEENSA_ILi64EEEEEENS_6half_tENS5_IJlSC_lEEESJ_SK_NS4_8TiledMMAINS4_8MMA_AtomIJNS4_26SM100_MMA_F16BF16_2x1SM_SSISJ_SJ_fLi256ELi128ELNS4_4UMMA5MajorE0ELSP_0ELNSO_7ScaleInE0ELSQ_0EEEEEENS4_6LayoutINS5_IJSC_SC_SC_EEENS5_IJNSA_ILi0EEESV_SV_EEEEENS5_IJNS4_10UnderscoreESY_SY_EEEEENS4_18SM100_TMA_2SM_LOADENS4_14ComposedLayoutINS4_7SwizzleILi3ELi4ELi3EEENS4_18smem_ptr_flag_bitsILi16EEENST_INS5_IJNSA_ILi8EEESH_EEENS5_IJSH_SC_EEEEEEEvNS4_8identityES11_S1B_vS1C_EENS_8epilogue10collective18CollectiveEpilogueINS1E_23Sm100TmaWarpSpecializedILi4ELi2ELi32ELb1ELb0EEEJNS5_IJSG_SG_SH_EEENS5_IJNST_ISG_SC_EENST_INSA_ILi32EEESC_EEEEESJ_SK_SJ_SK_NS1E_6fusion15FusionCallbacksIS1I_NS1O_17LinearCombinationISJ_fSJ_fLNS_15FloatRoundStyleE2EEES1J_S1N_JEEENS4_5SM1004TMEM4LOAD26SM100_TMEM_LOAD_32dp32b32xENS4_13SM90_TMA_LOADENS12_INS13_ILi2ELi4ELi3EEES16_NST_INS5_IJS17_S1L_EEENS5_IJS1L_SC_EEEEEEENS4_39AutoVectorizingCopyWithAssumedAlignmentILi128EEENS4_14SM90_TMA_STOREES23_S25_S25_EEEvvEEEEvNT_6ParamsE,"a",@progbits
	.sectionflags	@""
	.align	4
.nv.constant0._ZN7cutlass13device_kernelINS_4gemm6kernel13GemmUniversalIN4cute5tupleIJiiiiEEENS1_10collective13CollectiveMmaINS1_35MainloopSm100TmaUmmaWarpSpecializedILi8ELi2ELi4ENS5_IJNS4_1CILi2EEENSA_ILi1EEESC_EEEEENS5_IJNSA_ILi256EEENSA_ILi128EEENSA_ILi64EEEEEENS_6half_tENS5_IJlSC_lEEESJ_SK_NS4_8TiledMMAINS4_8MMA_AtomIJNS4_26SM100_MMA_F16BF16_2x1SM_SSISJ_SJ_fLi256ELi128ELNS4_4UMMA5MajorE0ELSP_0ELNSO_7ScaleInE0ELSQ_0EEEEEENS4_6LayoutINS5_IJSC_SC_SC_EEENS5_IJNSA_ILi0EEESV_SV_EEEEENS5_IJNS4_10UnderscoreESY_SY_EEEEENS4_18SM100_TMA_2SM_LOADENS4_14ComposedLayoutINS4_7SwizzleILi3ELi4ELi3EEENS4_18smem_ptr_flag_bitsILi16EEENST_INS5_IJNSA_ILi8EEESH_EEENS5_IJSH_SC_EEEEEEEvNS4_8identityES11_S1B_vS1C_EENS_8epilogue10collective18CollectiveEpilogueINS1E_23Sm100TmaWarpSpecializedILi4ELi2ELi32ELb1ELb0EEEJNS5_IJSG_SG_SH_EEENS5_IJNST_ISG_SC_EENST_INSA_ILi32EEESC_EEEEESJ_SK_SJ_SK_NS1E_6fusion15FusionCallbacksIS1I_NS1O_17LinearCombinationISJ_fSJ_fLNS_15FloatRoundStyleE2EEES1J_S1N_JEEENS4_5SM1004TMEM4LOAD26SM100_TMEM_LOAD_32dp32b32xENS4_13SM90_TMA_LOADENS12_INS13_ILi2ELi4ELi3EEES16_NST_INS5_IJS17_S1L_EEENS5_IJS1L_SC_EEEEEEENS4_39AutoVectorizingCopyWithAssumedAlignmentILi128EEENS4_14SM90_TMA_STOREES23_S25_S25_EEEvvEEEEvNT_6ParamsE:
	.zero		2944


//--------------------- SYMBOLS --------------------------

	.type		.nv.reservedSmem.offset0,@object
	.size		.nv.reservedSmem.offset0,0x4
	.type		.nv.reservedSmem.cap,@object
	.size		.nv.reservedSmem.cap,0x4
	.type		__assertfail,@function
